def attn_fwd(
    Q,
    K,
    V,
    Out,
    Lse,
    sm_scale,
    stride_qz,
    stride_qh,
    stride_qm,
    stride_qk,
    stride_kz,
    stride_kh,
    stride_kn,
    stride_kk,
    stride_vz,
    stride_vh,
    stride_vn,
    stride_vk,
    stride_oz,
    stride_oh,
    stride_om,
    stride_ok,
    seqlen_q,
    seqlen_k,
    BLOCK_M: tl.constexpr,
    BLOCK_N: tl.constexpr,
    HEAD_DIM: tl.constexpr,
    CAUSAL: tl.constexpr,
):
    start_m = tl.program_id(0)
    off_hz = tl.program_id(1)
    q_off = off_hz * stride_qh
    k_off = off_hz * stride_kh
    v_off = off_hz * stride_vh
    offs_m = start_m * BLOCK_M + tl.arange(0, BLOCK_M)
    offs_d = tl.arange(0, HEAD_DIM)
    offs_n = tl.arange(0, BLOCK_N)
    q_ptrs = Q + q_off + offs_m[:, None] * stride_qm + offs_d[None, :] * stride_qk
    k_ptrs = K + k_off + offs_d[:, None] * stride_kk + offs_n[None, :] * stride_kn
    v_ptrs = V + v_off + offs_n[:, None] * stride_vn + offs_d[None, :] * stride_vk
    m_i = tl.full([BLOCK_M], float("-inf"), dtype=tl.float32)
    l_i = tl.zeros([BLOCK_M], dtype=tl.float32) + 1.0
    acc = tl.zeros([BLOCK_M, HEAD_DIM], dtype=tl.float32)
    q = tl.load(q_ptrs)
    acc, l_i, m_i = _attn_fwd_inner(
        acc,
        l_i,
        m_i,
        q,
        k_ptrs,
        v_ptrs,
        sm_scale,
        stride_kn,
        stride_vn,
        start_m,
        seqlen_k,
        BLOCK_M,
        BLOCK_N,
        HEAD_DIM,
        CAUSAL,
    )
    acc = acc / l_i[:, None]
    lse = m_i + tl.math.log2(l_i) / 1.4426950408889634
    o_ptrs = (
        Out
        + off_hz * stride_oh
        + offs_m[:, None] * stride_om
        + offs_d[None, :] * stride_ok
    )
    tl.store(o_ptrs, acc.to(Out.dtype.element_ty))
    tl.store(Lse + off_hz * seqlen_q + offs_m, lse)

# config = {"BLOCK_M": 256, "BLOCK_N": 128, "HEAD_DIM": 32, "arch": "sm_90", "causal": true, "dtype": "fp8e4m3", "num_stages": 4, "num_warps": 8}
# arch = sm_90


// ===== COMPILED SASS (sm_90a) =====

	.target	sm_90a

	.elftype	@"ET_EXEC"


//--------------------- .note.nv.tkinfo           --------------------------
	.section	.note.nv.tkinfo,"",@"SHT_NOTE"
	.sectionflags	@"SHF_NOTE_NV_TKINFO"
	.tkinfo
        /*0018*/ 	.word	0x00000002
        /*0030*/ 	.string	""
        /*0030*/ 	.string	"ptxas"
        /*0030*/ 	.string	"Cuda compilation tools, release 13.0, V13.0.88"
        /*0030*/ 	.string	"Build cuda_13.0.r13.0/compiler.36424714_0"
        /*0030*/ 	.string	"-v  -suppress-debug-info  -lineinfo  -arch sm_90a "



//--------------------- .note.nv.cuinfo           --------------------------
	.section	.note.nv.cuinfo,"",@"SHT_NOTE"
	.sectionflags	@"SHF_NOTE_NV_CUINFO"
        /*0018*/ 	.short	0x0002
        /*001a*/ 	.short	0x005a
        /*001c*/ 	.short	0x0082
	.zero		2


//--------------------- .nv.info                  --------------------------
	.section	.nv.info,"",@"SHT_CUDA_INFO"
	.align	4


	//----- nvinfo : EIATTR_REGCOUNT
	.align		4
        /*0000*/ 	.byte	0x04, 0x2f
        /*0002*/ 	.short	(.L_2 - .L_1)
	.align		4
.L_1:
        /*0004*/ 	.word	index@(attn_fwd)
        /*0008*/ 	.word	0x000000ff


	//----- nvinfo : EIATTR_FRAME_SIZE
	.align		4
.L_2:
        /*000c*/ 	.byte	0x04, 0x11
        /*000e*/ 	.short	(.L_4 - .L_3)
	.align		4
.L_3:
        /*0010*/ 	.word	index@(attn_fwd)
        /*0014*/ 	.word	0x00000098


	//----- nvinfo : EIATTR_MIN_STACK_SIZE
	.align		4
.L_4:
        /*0018*/ 	.byte	0x04, 0x12
        /*001a*/ 	.short	(.L_6 - .L_5)
	.align		4
.L_5:
        /*001c*/ 	.word	index@(attn_fwd)
        /*0020*/ 	.word	0x00000098
.L_6:


//--------------------- .nv.compat                --------------------------
	.section	.nv.compat,"",@"SHT_CUDA_COMPAT_INFO"
	.align	4
        /*0000*/ 	.byte	0x02, 0x09, 0x01, 0x00, 0x02, 0x02, 0x04, 0x00, 0x02, 0x05, 0x05, 0x00, 0x03, 0x07, 0x01, 0x01
        /*0010*/ 	.byte	0x02, 0x03, 0x00, 0x00, 0x02, 0x06, 0x01, 0x00, 0x04, 0x0b, 0x08, 0x00, 0x00, 0x00, 0x00, 0x00
        /*0020*/ 	.byte	0x00, 0x00, 0x00, 0x00


//--------------------- .nv.info.attn_fwd         --------------------------
	.section	.nv.info.attn_fwd,"",@"SHT_CUDA_INFO"
	.sectionflags	@""
	.align	4


	//----- nvinfo : EIATTR_CUDA_API_VERSION
	.align		4
        /*0000*/ 	.byte	0x04, 0x37
        /*0002*/ 	.short	(.L_8 - .L_7)
.L_7:
        /*0004*/ 	.word	0x00000082


	//----- nvinfo : EIATTR_KPARAM_INFO
	.align		4
.L_8:
        /*0008*/ 	.byte	0x04, 0x17
        /*000a*/ 	.short	(.L_10 - .L_9)
.L_9:
        /*000c*/ 	.word	0x00000000
        /*0010*/ 	.short	0x0019
        /*0012*/ 	.short	0x0080
        /*0014*/ 	.byte	0x00, 0xf4, 0x21, 0x00


	//----- nvinfo : EIATTR_KPARAM_INFO
	.align		4
.L_10:
        /*0018*/ 	.byte	0x04, 0x17
        /*001a*/ 	.short	(.L_12 - .L_11)
.L_11:
        /*001c*/ 	.word	0x00000000
        /*0020*/ 	.short	0x0018
        /*0022*/ 	.short	0x0078
        /*0024*/ 	.byte	0x00, 0xf4, 0x21, 0x00


	//----- nvinfo : EIATTR_KPARAM_INFO
	.align		4
.L_12:
        /*0028*/ 	.byte	0x04, 0x17
        /*002a*/ 	.short	(.L_14 - .L_13)
.L_13:
        /*002c*/ 	.word	0x00000000
        /*0030*/ 	.short	0x0017
        /*0032*/ 	.short	0x0070
        /*0034*/ 	.byte	0x00, 0xf0, 0x11, 0x00


	//----- nvinfo : EIATTR_KPARAM_INFO
	.align		4
.L_14:
        /*0038*/ 	.byte	0x04, 0x17
        /*003a*/ 	.short	(.L_16 - .L_15)
.L_15:
        /*003c*/ 	.word	0x00000000
        /*0040*/ 	.short	0x0016
        /*0042*/ 	.short	0x006c
        /*0044*/ 	.byte	0x00, 0xf0, 0x11, 0x00


	//----- nvinfo : EIATTR_KPARAM_INFO
	.align		4
.L_16:
        /*0048*/ 	.byte	0x04, 0x17
        /*004a*/ 	.short	(.L_18 - .L_17)
.L_17:
        /*004c*/ 	.word	0x00000000
        /*0050*/ 	.short	0x0015
        /*0052*/ 	.short	0x0068
        /*0054*/ 	.byte	0x00, 0xf0, 0x11, 0x00


	//----- nvinfo : EIATTR_KPARAM_INFO
	.align		4
.L_18:
        /*0058*/ 	.byte	0x04, 0x17
        /*005a*/ 	.short	(.L_20 - .L_19)
.L_19:
        /*005c*/ 	.word	0x00000000
        /*0060*/ 	.short	0x0014
        /*0062*/ 	.short	0x0064
        /*0064*/ 	.byte	0x00, 0xf0, 0x11, 0x00


	//----- nvinfo : EIATTR_KPARAM_INFO
	.align		4
.L_20:
        /*0068*/ 	.byte	0x04, 0x17
        /*006a*/ 	.short	(.L_22 - .L_21)
.L_21:
        /*006c*/ 	.word	0x00000000
        /*0070*/ 	.short	0x0013
        /*0072*/ 	.short	0x0060
        /*0074*/ 	.byte	0x00, 0xf0, 0x11, 0x00


	//----- nvinfo : EIATTR_KPARAM_INFO
	.align		4
.L_22:
        /*0078*/ 	.byte	0x04, 0x17
        /*007a*/ 	.short	(.L_24 - .L_23)
.L_23:
        /*007c*/ 	.word	0x00000000
        /*0080*/ 	.short	0x0012
        /*0082*/ 	.short	0x005c
        /*0084*/ 	.byte	0x00, 0xf0, 0x11, 0x00


	//----- nvinfo : EIATTR_KPARAM_INFO
	.align		4
.L_24:
        /*0088*/ 	.byte	0x04, 0x17
        /*008a*/ 	.short	(.L_26 - .L_25)
.L_25:
        /*008c*/ 	.word	0x00000000
        /*0090*/ 	.short	0x0011
        /*0092*/ 	.short	0x0058
        /*0094*/ 	.byte	0x00, 0xf0, 0x11, 0x00


	//----- nvinfo : EIATTR_KPARAM_INFO
	.align		4
.L_26:
        /*0098*/ 	.byte	0x04, 0x17
        /*009a*/ 	.short	(.L_28 - .L_27)
.L_27:
        /*009c*/ 	.word	0x00000000
        /*00a0*/ 	.short	0x0010
        /*00a2*/ 	.short	0x0054
        /*00a4*/ 	.byte	0x00, 0xf0, 0x11, 0x00


	//----- nvinfo : EIATTR_KPARAM_INFO
	.align		4
.L_28:
        /*00a8*/ 	.byte	0x04, 0x17
        /*00aa*/ 	.short	(.L_30 - .L_29)
.L_29:
        /*00ac*/ 	.word	0x00000000
        /*00b0*/ 	.short	0x000f
        /*00b2*/ 	.short	0x0050
        /*00b4*/ 	.byte	0x00, 0xf0, 0x11, 0x00


	//----- nvinfo : EIATTR_KPARAM_INFO
	.align		4
.L_30:
        /*00b8*/ 	.byte	0x04, 0x17
        /*00ba*/ 	.short	(.L_32 - .L_31)
.L_31:
        /*00bc*/ 	.word	0x00000000
        /*00c0*/ 	.short	0x000e
        /*00c2*/ 	.short	0x004c
        /*00c4*/ 	.byte	0x00, 0xf0, 0x11, 0x00


	//----- nvinfo : EIATTR_KPARAM_INFO
	.align		4
.L_32:
        /*00c8*/ 	.byte	0x04, 0x17
        /*00ca*/ 	.short	(.L_34 - .L_33)
.L_33:
        /*00cc*/ 	.word	0x00000000
        /*00d0*/ 	.short	0x000d
        /*00d2*/ 	.short	0x0048
        /*00d4*/ 	.byte	0x00, 0xf0, 0x11, 0x00


	//----- nvinfo : EIATTR_KPARAM_INFO
	.align		4
.L_34:
        /*00d8*/ 	.byte	0x04, 0x17
        /*00da*/ 	.short	(.L_36 - .L_35)
.L_35:
        /*00dc*/ 	.word	0x00000000
        /*00e0*/ 	.short	0x000c
        /*00e2*/ 	.short	0x0044
        /*00e4*/ 	.byte	0x00, 0xf0, 0x11, 0x00


	//----- nvinfo : EIATTR_KPARAM_INFO
	.align		4
.L_36:
        /*00e8*/ 	.byte	0x04, 0x17
        /*00ea*/ 	.short	(.L_38 - .L_37)
.L_37:
        /*00ec*/ 	.word	0x00000000
        /*00f0*/ 	.short	0x000b
        /*00f2*/ 	.short	0x0040
        /*00f4*/ 	.byte	0x00, 0xf0, 0x11, 0x00


	//----- nvinfo : EIATTR_KPARAM_INFO
	.align		4
.L_38:
        /*00f8*/ 	.byte	0x04, 0x17
        /*00fa*/ 	.short	(.L_40 - .L_39)
.L_39:
        /*00fc*/ 	.word	0x00000000
        /*0100*/ 	.short	0x000a
        /*0102*/ 	.short	0x003c
        /*0104*/ 	.byte	0x00, 0xf0, 0x11, 0x00


	//----- nvinfo : EIATTR_KPARAM_INFO
	.align		4
.L_40:
        /*0108*/ 	.byte	0x04, 0x17
        /*010a*/ 	.short	(.L_42 - .L_41)
.L_41:
        /*010c*/ 	.word	0x00000000
        /*0110*/ 	.short	0x0009
        /*0112*/ 	.short	0x0038
        /*0114*/ 	.byte	0x00, 0xf0, 0x11, 0x00


	//----- nvinfo : EIATTR_KPARAM_INFO
	.align		4
.L_42:
        /*0118*/ 	.byte	0x04, 0x17
        /*011a*/ 	.short	(.L_44 - .L_43)
.L_43:
        /*011c*/ 	.word	0x00000000
        /*0120*/ 	.short	0x0008
        /*0122*/ 	.short	0x0034
        /*0124*/ 	.byte	0x00, 0xf0, 0x11, 0x00


	//----- nvinfo : EIATTR_KPARAM_INFO
	.align		4
.L_44:
        /*0128*/ 	.byte	0x04, 0x17
        /*012a*/ 	.short	(.L_46 - .L_45)
.L_45:
        /*012c*/ 	.word	0x00000000
        /*0130*/ 	.short	0x0007
        /*0132*/ 	.short	0x0030
        /*0134*/ 	.byte	0x00, 0xf0, 0x11, 0x00


	//----- nvinfo : EIATTR_KPARAM_INFO
	.align		4
.L_46:
        /*0138*/ 	.byte	0x04, 0x17
        /*013a*/ 	.short	(.L_48 - .L_47)
.L_47:
        /*013c*/ 	.word	0x00000000
        /*0140*/ 	.short	0x0006
        /*0142*/ 	.short	0x002c
        /*0144*/ 	.byte	0x00, 0xf0, 0x11, 0x00


	//----- nvinfo : EIATTR_KPARAM_INFO
	.align		4
.L_48:
        /*0148*/ 	.byte	0x04, 0x17
        /*014a*/ 	.short	(.L_50 - .L_49)
.L_49:
        /*014c*/ 	.word	0x00000000
        /*0150*/ 	.short	0x0005
        /*0152*/ 	.short	0x0028
        /*0154*/ 	.byte	0x00, 0xf0, 0x11, 0x00


	//----- nvinfo : EIATTR_KPARAM_INFO
	.align		4
.L_50:
        /*0158*/ 	.byte	0x04, 0x17
        /*015a*/ 	.short	(.L_52 - .L_51)
.L_51:
        /*015c*/ 	.word	0x00000000
        /*0160*/ 	.short	0x0004
        /*0162*/ 	.short	0x0020
        /*0164*/ 	.byte	0x00, 0xf4, 0x21, 0x00


	//----- nvinfo : EIATTR_KPARAM_INFO
	.align		4
.L_52:
        /*0168*/ 	.byte	0x04, 0x17
        /*016a*/ 	.short	(.L_54 - .L_53)
.L_53:
        /*016c*/ 	.word	0x00000000
        /*0170*/ 	.short	0x0003
        /*0172*/ 	.short	0x0018
        /*0174*/ 	.byte	0x00, 0xf4, 0x21, 0x00


	//----- nvinfo : EIATTR_KPARAM_INFO
	.align		4
.L_54:
        /*0178*/ 	.byte	0x04, 0x17
        /*017a*/ 	.short	(.L_56 - .L_55)
.L_55:
        /*017c*/ 	.word	0x00000000
        /*0180*/ 	.short	0x0002
        /*0182*/ 	.short	0x0010
        /*0184*/ 	.byte	0x00, 0xf4, 0x21, 0x00


	//----- nvinfo : EIATTR_KPARAM_INFO
	.align		4
.L_56:
        /*0188*/ 	.byte	0x04, 0x17
        /*018a*/ 	.short	(.L_58 - .L_57)
.L_57:
        /*018c*/ 	.word	0x00000000
        /*0190*/ 	.short	0x0001
        /*0192*/ 	.short	0x0008
        /*0194*/ 	.byte	0x00, 0xf4, 0x21, 0x00


	//----- nvinfo : EIATTR_KPARAM_INFO
	.align		4
.L_58:
        /*0198*/ 	.byte	0x04, 0x17
        /*019a*/ 	.short	(.L_60 - .L_59)
.L_59:
        /*019c*/ 	.word	0x00000000
        /*01a0*/ 	.short	0x0000
        /*01a2*/ 	.short	0x0000
        /*01a4*/ 	.byte	0x00, 0xf4, 0x21, 0x00


	//----- nvinfo : EIATTR_SPARSE_MMA_MASK
	.align		4
.L_60:
        /*01a8*/ 	.byte	0x03, 0x50
        /*01aa*/ 	.short	0x0000


	//----- nvinfo : EIATTR_MAXREG_COUNT
	.align		4
        /*01ac*/ 	.byte	0x03, 0x1b
        /*01ae*/ 	.short	0x00ff


	//----- nvinfo : EIATTR_NUM_BARRIERS
	.align		4
        /*01b0*/ 	.byte	0x02, 0x4c
        /*01b2*/ 	.byte	0x01
	.zero		1


	//----- nvinfo : EIATTR_ANNOTATIONS
	.align		4
        /*01b4*/ 	.byte	0x04, 0x55
        /*01b6*/ 	.short	(.L_62 - .L_61)


	//   ....[0]....
.L_61:
        /*01b8*/ 	.word	0x00000001
        /*01bc*/ 	.byte	0xc0, 0x12, 0x00, 0x00, 0x01, 0x00, 0x00, 0x00, 0x00, 0x13, 0x00, 0x00, 0x01, 0x00, 0x00, 0x00
        /* <DEDUP_REMOVED lines=35> */
        /*03fc*/ 	.byte	0x70, 0x60, 0x00, 0x00, 0x01, 0x00, 0x00, 0x00, 0x90, 0x60, 0x00, 0x00


	//----- nvinfo : EIATTR_MERCURY_ISA_VERSION
	.align		4
.L_62:
        /*0408*/ 	.byte	0x03, 0x5f
        /*040a*/ 	.short	0x0101


	//----- nvinfo : EIATTR_COOP_GROUP_MASK_REGIDS
	.align		4
        /*040c*/ 	.byte	0x04, 0x29
        /*040e*/ 	.short	(.L_64 - .L_63)


	//   ....[0]....
.L_63:
        /*0410*/ 	.word	0xffffffff


	//   ....[1]....
        /*0414*/ 	.word	0xffffffff


	//   ....[2]....
        /*0418*/ 	.word	0xffffffff


	//   ....[3]....
        /*041c*/ 	.word	0xffffffff


	//   ....[4]....
        /*0420*/ 	.word	0xffffffff


	//   ....[5]....
        /*0424*/ 	.word	0xffffffff


	//   ....[6]....
        /*0428*/ 	.word	0xffffffff


	//   ....[7]....
        /*042c*/ 	.word	0xffffffff


	//   ....[8]....
        /*0430*/ 	.word	0xffffffff


	//   ....[9]....
        /*0434*/ 	.word	0xffffffff


	//   ....[10]....
        /*0438*/ 	.word	0xffffffff


	//   ....[11]....
        /*043c*/ 	.word	0xffffffff


	//   ....[12]....
        /*0440*/ 	.word	0xffffffff


	//   ....[13]....
        /*0444*/ 	.word	0xffffffff


	//   ....[14]....
        /*0448*/ 	.word	0xffffffff


	//   ....[15]....
        /*044c*/ 	.word	0xffffffff


	//   ....[16]....
        /*0450*/ 	.word	0xffffffff


	//   ....[17]....
        /*0454*/ 	.word	0xffffffff


	//   ....[18]....
        /*0458*/ 	.word	0xffffffff


	//   ....[19]....
        /*045c*/ 	.word	0xffffffff


	//   ....[20]....
        /*0460*/ 	.word	0xffffffff


	//   ....[21]....
        /*0464*/ 	.word	0xffffffff


	//   ....[22]....
        /*0468*/ 	.word	0xffffffff


	//   ....[23]....
        /*046c*/ 	.word	0xffffffff


	//   ....[24]....
        /*0470*/ 	.word	0xffffffff


	//   ....[25]....
        /*0474*/ 	.word	0xffffffff


	//   ....[26]....
        /*0478*/ 	.word	0xffffffff


	//   ....[27]....
        /*047c*/ 	.word	0xffffffff


	//   ....[28]....
        /*0480*/ 	.word	0xffffffff


	//   ....[29]....
        /*0484*/ 	.word	0xffffffff


	//   ....[30]....
        /*0488*/ 	.word	0xffffffff


	//   ....[31]....
        /*048c*/ 	.word	0xffffffff


	//   ....[32]....
        /*0490*/ 	.word	0xffffffff


	//   ....[33]....
        /*0494*/ 	.word	0xffffffff


	//   ....[34]....
        /*0498*/ 	.word	0xffffffff


	//   ....[35]....
        /*049c*/ 	.word	0xffffffff


	//   ....[36]....
        /*04a0*/ 	.word	0xffffffff


	//   ....[37]....
        /*04a4*/ 	.word	0xffffffff


	//   ....[38]....
        /*04a8*/ 	.word	0xffffffff


	//   ....[39]....
        /*04ac*/ 	.word	0xffffffff


	//   ....[40]....
        /*04b0*/ 	.word	0xffffffff


	//   ....[41]....
        /*04b4*/ 	.word	0xffffffff


	//   ....[42]....
        /*04b8*/ 	.word	0xffffffff


	//   ....[43]....
        /*04bc*/ 	.word	0xffffffff


	//   ....[44]....
        /*04c0*/ 	.word	0xffffffff


	//   ....[45]....
        /*04c4*/ 	.word	0xffffffff


	//   ....[46]....
        /*04c8*/ 	.word	0xffffffff


	//   ....[47]....
        /*04cc*/ 	.word	0xffffffff


	//----- nvinfo : EIATTR_COOP_GROUP_INSTR_OFFSETS
	.align		4
.L_64:
        /*04d0*/ 	.byte	0x04, 0x28
        /*04d2*/ 	.short	(.L_66 - .L_65)


	//   ....[0]....
.L_65:
        /*04d4*/ 	.word	0x000054b0


	//   ....[1]....
        /*04d8*/ 	.word	0x000054d0


	//   ....[2]....
        /*04dc*/ 	.word	0x00005940


	//   ....[3]....
        /*04e0*/ 	.word	0x000059f0


	//   ....[4]....
        /*04e4*/ 	.word	0x00005d20


	//   ....[5]....
        /*04e8*/ 	.word	0x00005ea0


	//   ....[6]....
        /*04ec*/ 	.word	0x00006370


	//   ....[7]....
        /*04f0*/ 	.word	0x000063d0


	//   ....[8]....
        /*04f4*/ 	.word	0x00007dc0


	//   ....[9]....
        /*04f8*/ 	.word	0x00007de0


	//   ....[10]....
        /*04fc*/ 	.word	0x00007df0


	//   ....[11]....
        /*0500*/ 	.word	0x00007e00


	//   ....[12]....
        /*0504*/ 	.word	0x00007e10


	//   ....[13]....
        /*0508*/ 	.word	0x00007e20


	//   ....[14]....
        /*050c*/ 	.word	0x00007e30


	//   ....[15]....
        /*0510*/ 	.word	0x00007e40


	//   ....[16]....
        /*0514*/ 	.word	0x00007ec0


	//   ....[17]....
        /*0518*/ 	.word	0x00007ee0


	//   ....[18]....
        /*051c*/ 	.word	0x00007f20


	//   ....[19]....
        /*0520*/ 	.word	0x00007f50


	//   ....[20]....
        /*0524*/ 	.word	0x00007f70


	//   ....[21]....
        /*0528*/ 	.word	0x00007f90


	//   ....[22]....
        /*052c*/ 	.word	0x00007fc0


	//   ....[23]....
        /*0530*/ 	.word	0x00007fe0


	//   ....[24]....
        /*0534*/ 	.word	0x00007ff0


	//   ....[25]....
        /*0538*/ 	.word	0x00008000


	//   ....[26]....
        /*053c*/ 	.word	0x00008010


	//   ....[27]....
        /*0540*/ 	.word	0x00008020


	//   ....[28]....
        /*0544*/ 	.word	0x00008030


	//   ....[29]....
        /*0548*/ 	.word	0x00008050


	//   ....[30]....
        /*054c*/ 	.word	0x00008080


	//   ....[31]....
        /*0550*/ 	.word	0x000080b0


	//   ....[32]....
        /*0554*/ 	.word	0x000080d0


	//   ....[33]....
        /*0558*/ 	.word	0x000080e0


	//   ....[34]....
        /*055c*/ 	.word	0x000080f0


	//   ....[35]....
        /*0560*/ 	.word	0x00008100


	//   ....[36]....
        /*0564*/ 	.word	0x00008110


	//   ....[37]....
        /*0568*/ 	.word	0x00008120


	//   ....[38]....
        /*056c*/ 	.word	0x00008130


	//   ....[39]....
        /*0570*/ 	.word	0x00008140


	//   ....[40]....
        /*0574*/ 	.word	0x00008c80


	//   ....[41]....
        /*0578*/ 	.word	0x00008c90


	//   ....[42]....
        /*057c*/ 	.word	0x00008ca0


	//   ....[43]....
        /*0580*/ 	.word	0x00008cb0


	//   ....[44]....
        /*0584*/ 	.word	0x00008d20


	//   ....[45]....
        /*0588*/ 	.word	0x00008d40


	//   ....[46]....
        /*058c*/ 	.word	0x00008d60


	//   ....[47]....
        /*0590*/ 	.word	0x00008d70


	//----- nvinfo : EIATTR_EXIT_INSTR_OFFSETS
	.align		4
.L_66:
        /*0594*/ 	.byte	0x04, 0x1c
        /*0596*/ 	.short	(.L_68 - .L_67)


	//   ....[0]....
.L_67:
        /*0598*/ 	.word	0x0000ad70


	//----- nvinfo : EIATTR_REQNTID
	.align		4
.L_68:
        /*059c*/ 	.byte	0x04, 0x10
        /*059e*/ 	.short	(.L_70 - .L_69)
.L_69:
        /*05a0*/ 	.word	0x00000100
        /*05a4*/ 	.word	0x00000001
        /*05a8*/ 	.word	0x00000001


	//----- nvinfo : EIATTR_CBANK_PARAM_SIZE
	.align		4
.L_70:
        /*05ac*/ 	.byte	0x03, 0x19
        /*05ae*/ 	.short	0x0088


	//----- nvinfo : EIATTR_PARAM_CBANK
	.align		4
        /*05b0*/ 	.byte	0x04, 0x0a
        /*05b2*/ 	.short	(.L_72 - .L_71)
	.align		4
.L_71:
        /*05b4*/ 	.word	index@(.nv.constant0.attn_fwd)
        /*05b8*/ 	.short	0x0210
        /*05ba*/ 	.short	0x0088


	//----- nvinfo : EIATTR_SW_WAR
	.align		4
.L_72:
        /*05bc*/ 	.byte	0x04, 0x36
        /*05be*/ 	.short	(.L_74 - .L_73)
.L_73:
        /*05c0*/ 	.word	0x00000008
.L_74:


//--------------------- .nv.callgraph             --------------------------
	.section	.nv.callgraph,"",@"SHT_CUDA_CALLGRAPH"
	.align	4
	.sectionentsize	8
	.align		4
        /*0000*/ 	.word	0x00000000
	.align		4
        /*0004*/ 	.word	0xffffffff
	.align		4
        /*0008*/ 	.word	0x00000000
	.align		4
        /*000c*/ 	.word	0xfffffffe
	.align		4
        /*0010*/ 	.word	0x00000000
	.align		4
        /*0014*/ 	.word	0xfffffffd
	.align		4
        /*0018*/ 	.word	0x00000000
	.align		4
        /*001c*/ 	.word	0xfffffffc


//--------------------- .nv.constant4             --------------------------
	.section	.nv.constant4,"a",@progbits
	.align	8
	.align		8
.nv.constant4:
        /*0000*/ 	.dword	_$_str


//--------------------- .text.attn_fwd            --------------------------
	.section	.text.attn_fwd,"ax",@progbits
	.align	128
        .global         attn_fwd
        .type           attn_fwd,@function
        .size           attn_fwd,(.L_x_3 - attn_fwd)
        .other          attn_fwd,@"STO_CUDA_ENTRY STV_DEFAULT"
attn_fwd:
.text.attn_fwd:
[----:B------:R-:W0:Y:S01]  /*0000*/  LDC R1, c[0x0][0x28] ;  /* 0x00000a00ff017b82 */ /* 0x000e220000000800 */
[----:B------:R-:W1:Y:S07]  /*0010*/  S2R R64, SR_CTAID.X ;  /* 0x0000000000407919 */ /* 0x000e6e0000002500 */
[----:B------:R-:W2:Y:S01]  /*0020*/  S2UR UR10, SR_CTAID.Y ;  /* 0x00000000000a79c3 */ /* 0x000ea20000002600 */
[----:B------:R-:W-:Y:S01]  /*0030*/  ULDC.64 UR4, c[0x0][0x240] ;  /* 0x0000900000047ab9 */ /* 0x000fe20000000a00 */
[----:B------:R-:W-:Y:S01]  /*0040*/  ULDC.64 UR16, c[0x0][0x208] ;  /* 0x0000820000107ab9 */ /* 0x000fe20000000a00 */
[----:B------:R-:W1:Y:S01]  /*0050*/  S2R R193, SR_TID.X ;  /* 0x0000000000c17919 */ /* 0x000e620000002100 */
[----:B0-----:R-:W-:-:S04]  /*0060*/  VIADD R1, R1, 0xffffff68 ;  /* 0xffffff6801017836 */ /* 0x001fc80000000000 */
[----:B------:R-:W0:Y:S08]  /*0070*/  LDC R65, c[0x0][0x248] ;  /* 0x00009200ff417b82 */ /* 0x000e300000000800 */
[----:B------:R-:W3:Y:S01]  /*0080*/  LDC.64 R4, c[0x0][0x210] ;  /* 0x00008400ff047b82 */ /* 0x000ee20000000a00 */
[----:B--2---:R-:W-:Y:S01]  /*0090*/  UIMAD UR4, UR10, UR4, URZ ;  /* 0x000000040a0472a4 */ /* 0x004fe2000f8e023f */
[----:B0-----:R-:W-:-:S02]  /*00a0*/  IMAD.SHL.U32 R9, R65, 0x4, RZ ;  /* 0x0000000441097824 */ /* 0x001fc400078e00ff */
[----:B------:R-:W-:Y:S01]  /*00b0*/  IMAD R11, R65, 0x5, RZ ;  /* 0x00000005410b7824 */ /* 0x000fe200078e02ff */
[----:B-1----:R-:W-:-:S05]  /*00c0*/  PRMT R0, R193, 0x6540, R64 ;  /* 0x00006540c1007816 */ /* 0x002fca0000000040 */
[----:B------:R-:W-:Y:S01]  /*00d0*/  IMAD R3, R0, UR5, RZ ;  /* 0x0000000500037c24 */ /* 0x000fe2000f8e02ff */
[----:B------:R-:W-:Y:S01]  /*00e0*/  USHF.R.S32.HI UR5, URZ, 0x1f, UR4 ;  /* 0x0000001f3f057899 */ /* 0x000fe20008011404 */
[----:B------:R-:W-:-:S03]  /*00f0*/  IMAD R13, R65, 0x6, RZ ;  /* 0x00000006410d7824 */ /* 0x000fc600078e02ff */
[----:B---3--:R-:W-:Y:S02]  /*0100*/  IADD3 R2, P0, P1, R3, UR4, R4 ;  /* 0x0000000403027c10 */ /* 0x008fe4000f91e004 */
[----:B------:R-:W-:Y:S01]  /*0110*/  SHF.R.S32.HI R0, RZ, 0x1f, R3 ;  /* 0x0000001fff007819 */ /* 0x000fe20000011403 */
[----:B------:R-:W-:Y:S01]  /*0120*/  IMAD R15, R65, 0x7, RZ ;  /* 0x00000007410f7824 */ /* 0x000fe200078e02ff */
[-C--:B------:R-:W-:Y:S01]  /*0130*/  IADD3 R8, P4, R9, R2.reuse, RZ ;  /* 0x0000000209087210 */ /* 0x080fe20007f9e0ff */
[C---:B------:R-:W-:Y:S01]  /*0140*/  IMAD.SHL.U32 R17, R65.reuse, 0x8, RZ ;  /* 0x0000000841117824 */ /* 0x040fe200078e00ff */
[----:B------:R-:W-:Y:S01]  /*0150*/  IADD3.X R3, R0, UR5, R5, P0, P1 ;  /* 0x0000000500037c10 */ /* 0x000fe200087e2405 */
[----:B------:R-:W-:Y:S01]  /*0160*/  IMAD R19, R65, 0x9, RZ ;  /* 0x0000000941137824 */ /* 0x000fe200078e02ff */
[-C--:B------:R-:W-:Y:S01]  /*0170*/  IADD3 R10, P3, R11, R2.reuse, RZ ;  /* 0x000000020b0a7210 */ /* 0x080fe20007f7e0ff */
[----:B------:R-:W-:Y:S01]  /*0180*/  IMAD R21, R65, 0xa, RZ ;  /* 0x0000000a41157824 */ /* 0x000fe200078e02ff */
[----:B------:R-:W-:Y:S01]  /*0190*/  IADD3 R12, P2, R13, R2, RZ ;  /* 0x000000020d0c7210 */ /* 0x000fe20007f5e0ff */
[----:B------:R-:W-:-:S02]  /*01a0*/  IMAD R23, R65, 0xb, RZ ;  /* 0x0000000b41177824 */ /* 0x000fc400078e02ff */
[C---:B------:R-:W-:Y:S02]  /*01b0*/  IMAD R25, R65.reuse, 0xc, RZ ;  /* 0x0000000c41197824 */ /* 0x040fe400078e02ff */
[----:B------:R-:W-:Y:S01]  /*01c0*/  IMAD R27, R65, 0xd, RZ ;  /* 0x0000000d411b7824 */ /* 0x000fe200078e02ff */
[-C--:B------:R-:W-:Y:S01]  /*01d0*/  LEA.HI.X.SX32 R9, R9, R3.reuse, 0x1, P4 ;  /* 0x0000000309097211 */ /* 0x080fe200020f0eff */
[----:B------:R-:W-:Y:S01]  /*01e0*/  IMAD R29, R65, 0xe, RZ ;  /* 0x0000000e411d7824 */ /* 0x000fe200078e02ff */
[-C--:B------:R-:W-:Y:S01]  /*01f0*/  LEA.HI.X.SX32 R11, R11, R3.reuse, 0x1, P3 ;  /* 0x000000030b0b7211 */ /* 0x080fe200018f0eff */
[----:B------:R-:W-:Y:S01]  /*0200*/  IMAD R31, R65, 0xf, RZ ;  /* 0x0000000f411f7824 */ /* 0x000fe200078e02ff */
[-C--:B------:R-:W-:Y:S01]  /*0210*/  IADD3 R14, P1, R15, R2.reuse, RZ ;  /* 0x000000020f0e7210 */ /* 0x080fe20007f3e0ff */
[----:B------:R-:W-:Y:S01]  /*0220*/  IMAD.SHL.U32 R33, R65, 0x10, RZ ;  /* 0x0000001041217824 */ /* 0x000fe200078e00ff */
[-C--:B------:R-:W-:Y:S01]  /*0230*/  IADD3 R16, P0, R17, R2.reuse, RZ ;  /* 0x0000000211107210 */ /* 0x080fe20007f1e0ff */
[----:B------:R-:W-:Y:S01]  /*0240*/  IMAD R35, R65, 0x11, RZ ;  /* 0x0000001141237824 */ /* 0x000fe200078e02ff */
        /* <DEDUP_REMOVED lines=8> */
[-C--:B------:R-:W-:Y:S01]  /*02d0*/  LEA.HI.X.SX32 R13, R13, R3.reuse, 0x1, P2 ;  /* 0x000000030d0d7211 */ /* 0x080fe200010f0eff */
[----:B------:R-:W-:Y:S01]  /*02e0*/  IMAD R45, R65, 0x16, RZ ;  /* 0x00000016412d7824 */ /* 0x000fe200078e02ff */
[-C--:B------:R-:W-:Y:S01]  /*02f0*/  IADD3 R26, P2, R27, R2.reuse, RZ ;  /* 0x000000021b1a7210 */ /* 0x080fe20007f5e0ff */
[----:B------:R-:W-:Y:S01]  /*0300*/  IMAD R47, R65, 0x17, RZ ;  /* 0x00000017412f7824 */ /* 0x000fe200078e02ff */
[-C--:B------:R-:W-:Y:S01]  /*0310*/  LEA.HI.X.SX32 R15, R15, R3.reuse, 0x1, P1 ;  /* 0x000000030f0f7211 */ /* 0x080fe200008f0eff */
        /* <DEDUP_REMOVED lines=9> */
[----:B------:R-:W-:Y:S01]  /*03b0*/  LEA.HI.X.SX32 R25, R25, R3, 0x1, P3 ;  /* 0x0000000319197211 */ /* 0x000fe200018f0eff */
[----:B------:R-:W-:Y:S01]  /*03c0*/  IMAD R59, R65, 0x1d, RZ ;  /* 0x0000001d413b7824 */ /* 0x000fe200078e02ff */
[-C--:B------:R-:W-:Y:S01]  /*03d0*/  IADD3 R28, P1, R29, R2.reuse, RZ ;  /* 0x000000021d1c7210 */ /* 0x080fe20007f3e0ff */
[----:B------:R-:W-:Y:S01]  /*03e0*/  IMAD R61, R65, 0x1e, RZ ;  /* 0x0000001e413d7824 */ /* 0x000fe200078e02ff */
[-C--:B------:R-:W-:Y:S01]  /*03f0*/  IADD3 R30, P0, R31, R2.reuse, RZ ;  /* 0x000000021f1e7210 */ /* 0x080fe20007f1e0ff */
[----:B------:R-:W-:Y:S01]  /*0400*/  IMAD R63, R65, 0x1f, RZ ;  /* 0x0000001f413f7824 */ /* 0x000fe200078e02ff */
[-C--:B------:R-:W-:Y:S01]  /*0410*/  IADD3 R32, P6, R33, R2.reuse, RZ ;  /* 0x0000000221207210 */ /* 0x080fe20007fde0ff */
[----:B------:R-:W-:Y:S01]  /*0420*/  IMAD.SHL.U32 R5, R65, 0x2, RZ ;  /* 0x0000000241057824 */ /* 0x000fe200078e00ff */
[-C--:B------:R-:W-:Y:S01]  /*0430*/  IADD3 R34, P5, R35, R2.reuse, RZ ;  /* 0x0000000223227210 */ /* 0x080fe20007fbe0ff */
[----:B------:R-:W-:Y:S01]  /*0440*/  IMAD R7, R65, 0x3, RZ ;  /* 0x0000000341077824 */ /* 0x000fe200078e02ff */
[-C--:B------:R-:W-:Y:S01]  /*0450*/  IADD3 R36, P4, R37, R2.reuse, RZ ;  /* 0x0000000225247210 */ /* 0x080fe20007f9e0ff */
[----:B------:R0:W2:Y:S01]  /*0460*/  LDG.E.U8 R0, desc[UR16][R2.64] ;  /* 0x0000001002007981 */ /* 0x0000a2000c1e1100 */
[----:B------:R-:W-:-:S02]  /*0470*/  IADD3 R38, P3, R39, R2, RZ ;  /* 0x0000000227267210 */ /* 0x000fc40007f7e0ff */
[-C--:B------:R-:W-:Y:S01]  /*0480*/  LEA.HI.X.SX32 R27, R27, R3.reuse, 0x1, P2 ;  /* 0x000000031b1b7211 */ /* 0x080fe200010f0eff */
[----:B------:R-:W3:Y:S01]  /*0490*/  LDG.E.U8 R12, desc[UR16][R12.64] ;  /* 0x000000100c0c7981 */ /* 0x000ee2000c1e1100 */
[----:B------:R-:W-:Y:S02]  /*04a0*/  IADD3 R40, P2, R41, R2, RZ ;  /* 0x0000000229287210 */ /* 0x000fe40007f5e0ff */
[-C--:B------:R-:W-:Y:S01]  /*04b0*/  LEA.HI.X.SX32 R29, R29, R3.reuse, 0x1, P1 ;  /* 0x000000031d1d7211 */ /* 0x080fe200008f0eff */
[----:B------:R-:W3:Y:S01]  /*04c0*/  LDG.E.U8 R15, desc[UR16][R14.64] ;  /* 0x000000100e0f7981 */ /* 0x000ee2000c1e1100 */
[-C--:B------:R-:W-:Y:S02]  /*04d0*/  LEA.HI.X.SX32 R31, R31, R3.reuse, 0x1, P0 ;  /* 0x000000031f1f7211 */ /* 0x080fe400000f0eff */
[-C--:B------:R-:W-:Y:S01]  /*04e0*/  LEA.HI.X.SX32 R33, R33, R3.reuse, 0x1, P6 ;  /* 0x0000000321217211 */ /* 0x080fe200030f0eff */
[----:B------:R-:W4:Y:S01]  /*04f0*/  LDG.E.U8 R8, desc[UR16][R8.64] ;  /* 0x0000001008087981 */ /* 0x000f22000c1e1100 */
[----:B------:R-:W-:-:S02]  /*0500*/  LEA.HI.X.SX32 R35, R35, R3, 0x1, P5 ;  /* 0x0000000323237211 */ /* 0x000fc400028f0eff */
[-C--:B------:R-:W-:Y:S01]  /*0510*/  LEA.HI.X.SX32 R37, R37, R3.reuse, 0x1, P4 ;  /* 0x0000000325257211 */ /* 0x080fe200020f0eff */
[----:B------:R1:W4:Y:S01]  /*0520*/  LDG.E.U8 R11, desc[UR16][R10.64] ;  /* 0x000000100a0b7981 */ /* 0x000322000c1e1100 */
[----:B------:R-:W-:Y:S02]  /*0530*/  LEA.HI.X.SX32 R39, R39, R3, 0x1, P3 ;  /* 0x0000000327277211 */ /* 0x000fe400018f0eff */
[-C--:B------:R-:W-:Y:S01]  /*0540*/  IADD3 R42, P1, R43, R2.reuse, RZ ;  /* 0x000000022b2a7210 */ /* 0x080fe20007f3e0ff */
[----:B------:R-:W5:Y:S01]  /*0550*/  LDG.E.U8 R16, desc[UR16][R16.64] ;  /* 0x0000001010107981 */ /* 0x000f62000c1e1100 */
[-C--:B------:R-:W-:Y:S02]  /*0560*/  IADD3 R44, P0, R45, R2.reuse, RZ ;  /* 0x000000022d2c7210 */ /* 0x080fe40007f1e0ff */
[-C--:B------:R-:W-:Y:S01]  /*0570*/  IADD3 R46, P6, R47, R2.reuse, RZ ;  /* 0x000000022f2e7210 */ /* 0x080fe20007fde0ff */
[----:B------:R-:W5:Y:S01]  /*0580*/  LDG.E.U8 R19, desc[UR16][R18.64] ;  /* 0x0000001012137981 */ /* 0x000f62000c1e1100 */
[----:B------:R-:W-:-:S02]  /*0590*/  IADD3 R48, P5, R49, R2, RZ ;  /* 0x0000000231307210 */ /* 0x000fc40007fbe0ff */
[-C--:B------:R-:W-:Y:S01]  /*05a0*/  IADD3 R50, P4, R51, R2.reuse, RZ ;  /* 0x0000000233327210 */ /* 0x080fe20007f9e0ff */
[----:B------:R-:W2:Y:S01]  /*05b0*/  LDG.E.U8 R20, desc[UR16][R20.64] ;  /* 0x0000001014147981 */ /* 0x000ea2000c1e1100 */
[-C--:B------:R-:W-:Y:S02]  /*05c0*/  IADD3 R52, P3, R53, R2.reuse, RZ ;  /* 0x0000000235347210 */ /* 0x080fe40007f7e0ff */
[-C--:B------:R-:W-:Y:S01]  /*05d0*/  LEA.HI.X.SX32 R41, R41, R3.reuse, 0x1, P2 ;  /* 0x0000000329297211 */ /* 0x080fe200010f0eff */
[----:B------:R-:W2:Y:S01]  /*05e0*/  LDG.E.U8 R23, desc[UR16][R22.64] ;  /* 0x0000001016177981 */ /* 0x000ea2000c1e1100 */
[----:B------:R-:W-:Y:S02]  /*05f0*/  IADD3 R54, P2, R55, R2, RZ ;  /* 0x0000000237367210 */ /* 0x000fe40007f5e0ff */
[-C--:B------:R-:W-:Y:S01]  /*0600*/  LEA.HI.X.SX32 R43, R43, R3.reuse, 0x1, P1 ;  /* 0x000000032b2b7211 */ /* 0x080fe200008f0eff */
[----:B------:R-:W2:Y:S01]  /*0610*/  LDG.E.U8 R24, desc[UR16][R24.64] ;  /* 0x0000001018187981 */ /* 0x000ea2000c1e1100 */
[----:B------:R-:W-:-:S02]  /*0620*/  LEA.HI.X.SX32 R45, R45, R3, 0x1, P0 ;  /* 0x000000032d2d7211 */ /* 0x000fc400000f0eff */
[-C--:B------:R-:W-:Y:S01]  /*0630*/  LEA.HI.X.SX32 R47, R47, R3.reuse, 0x1, P6 ;  /* 0x000000032f2f7211 */ /* 0x080fe200030f0eff */
[----:B------:R-:W2:Y:S01]  /*0640*/  LDG.E.U8 R27, desc[UR16][R26.64] ;  /* 0x000000101a1b7981 */ /* 0x000ea2000c1e1100 */
[-C--:B------:R-:W-:Y:S02]  /*0650*/  LEA.HI.X.SX32 R49, R49, R3.reuse, 0x1, P5 ;  /* 0x0000000331317211 */ /* 0x080fe400028f0eff */
[-C--:B------:R-:W-:Y:S01]  /*0660*/  LEA.HI.X.SX32 R51, R51, R3.reuse, 0x1, P4 ;  /* 0x0000000333337211 */ /* 0x080fe200020f0eff */
[----:B------:R-:W2:Y:S01]  /*0670*/  LDG.E.U8 R28, desc[UR16][R28.64] ;  /* 0x000000101c1c7981 */ /* 0x000ea2000c1e1100 */
[----:B------:R-:W-:Y:S02]  /*0680*/  LEA.HI.X.SX32 R53, R53, R3, 0x1, P3 ;  /* 0x0000000335357211 */ /* 0x000fe400018f0eff */
[-C--:B------:R-:W-:Y:S01]  /*0690*/  IADD3 R56, P1, R57, R2.reuse, RZ ;  /* 0x0000000239387210 */ /* 0x080fe20007f3e0ff */
[----:B------:R-:W2:Y:S01]  /*06a0*/  LDG.E.U8 R31, desc[UR16][R30.64] ;  /* 0x000000101e1f7981 */ /* 0x000ea2000c1e1100 */
[----:B------:R-:W-:-:S02]  /*06b0*/  IADD3 R58, P0, R59, R2, RZ ;  /* 0x000000023b3a7210 */ /* 0x000fc40007f1e0ff */
[-C--:B------:R-:W-:Y:S01]  /*06c0*/  IADD3 R60, P6, R61, R2.reuse, RZ ;  /* 0x000000023d3c7210 */ /* 0x080fe20007fde0ff */
[----:B------:R-:W2:Y:S01]  /*06d0*/  LDG.E.U8 R32, desc[UR16][R32.64] ;  /* 0x0000001020207981 */ /* 0x000ea2000c1e1100 */
[-C--:B------:R-:W-:Y:S02]  /*06e0*/  IADD3 R62, P5, R63, R2.reuse, RZ ;  /* 0x000000023f3e7210 */ /* 0x080fe40007fbe0ff */
[-C--:B------:R-:W-:Y:S01]  /*06f0*/  IADD3 R4, P4, R5, R2.reuse, RZ ;  /* 0x0000000205047210 */ /* 0x080fe20007f9e0ff */
[----:B------:R-:W2:Y:S01]  /*0700*/  LDG.E.U8 R35, desc[UR16][R34.64] ;  /* 0x0000001022237981 */ /* 0x000ea2000c1e1100 */
[----:B------:R-:W-:Y:S02]  /*0710*/  IADD3 R6, P3, R7, R2, RZ ;  /* 0x0000000207067210 */ /* 0x000fe40007f7e0ff */
[----:B------:R-:W-:Y:S01]  /*0720*/  LEA.HI.X.SX32 R55, R55, R3, 0x1, P2 ;  /* 0x0000000337377211 */ /* 0x000fe200010f0eff */
[----:B------:R-:W2:Y:S01]  /*0730*/  LDG.E.U8 R36, desc[UR16][R36.64] ;  /* 0x0000001024247981 */ /* 0x000ea2000c1e1100 */
[----:B0-----:R-:W-:-:S02]  /*0740*/  IADD3 R2, P2, R2, R65, RZ ;  /* 0x0000004102027210 */ /* 0x001fc40007f5e0ff */
[-C--:B------:R-:W-:Y:S01]  /*0750*/  LEA.HI.X.SX32 R57, R57, R3.reuse, 0x1, P1 ;  /* 0x0000000339397211 */ /* 0x080fe200008f0eff */
[----:B------:R-:W2:Y:S01]  /*0760*/  LDG.E.U8 R39, desc[UR16][R38.64] ;  /* 0x0000001026277981 */ /* 0x000ea2000c1e1100 */
[-C--:B------:R-:W-:Y:S02]  /*0770*/  LEA.HI.X.SX32 R59, R59, R3.reuse, 0x1, P0 ;  /* 0x000000033b3b7211 */ /* 0x080fe400000f0eff */
[-C--:B------:R-:W-:Y:S01]  /*0780*/  LEA.HI.X.SX32 R61, R61, R3.reuse, 0x1, P6 ;  /* 0x000000033d3d7211 */ /* 0x080fe200030f0eff */
[----:B------:R-:W2:Y:S01]  /*0790*/  LDG.E.U8 R40, desc[UR16][R40.64] ;  /* 0x0000001028287981 */ /* 0x000ea2000c1e1100 */
[-C--:B------:R-:W-:Y:S02]  /*07a0*/  LEA.HI.X.SX32 R63, R63, R3.reuse, 0x1, P5 ;  /* 0x000000033f3f7211 */ /* 0x080fe400028f0eff */
[-C--:B------:R-:W-:Y:S01]  /*07b0*/  LEA.HI.X.SX32 R5, R5, R3.reuse, 0x1, P4 ;  /* 0x0000000305057211 */ /* 0x080fe200020f0eff */
[----:B------:R-:W2:Y:S01]  /*07c0*/  LDG.E.U8 R43, desc[UR16][R42.64] ;  /* 0x000000102a2b7981 */ /* 0x000ea2000c1e1100 */
[----:B------:R-:W-:-:S02]  /*07d0*/  LEA.HI.X.SX32 R7, R7, R3, 0x1, P3 ;  /* 0x0000000307077211 */ /* 0x000fc400018f0eff */
[----:B------:R-:W-:Y:S01]  /*07e0*/  LEA.HI.X.SX32 R3, R65, R3, 0x1, P2 ;  /* 0x0000000341037211 */ /* 0x000fe200010f0eff */
[----:B------:R-:W2:Y:S04]  /*07f0*/  LDG.E.U8 R4, desc[UR16][R4.64] ;  /* 0x0000001004047981 */ /* 0x000ea8000c1e1100 */
[----:B------:R-:W2:Y:S04]  /*0800*/  LDG.E.U8 R7, desc[UR16][R6.64] ;  /* 0x0000001006077981 */ /* 0x000ea8000c1e1100 */
[----:B------:R0:W2:Y:S04]  /*0810*/  LDG.E.U8 R3, desc[UR16][R2.64] ;  /* 0x0000001002037981 */ /* 0x0000a8000c1e1100 */
[----:B------:R-:W2:Y:S04]  /*0820*/  LDG.E.U8 R44, desc[UR16][R44.64] ;  /* 0x000000102c2c7981 */ /* 0x000ea8000c1e1100 */
        /* <DEDUP_REMOVED lines=8> */
[----:B------:R-:W2:Y:S01]  /*08b0*/  LDG.E.U8 R63, desc[UR16][R62.64] ;  /* 0x000000103e3f7981 */ /* 0x000ea2000c1e1100 */
[----:B------:R-:W0:Y:S01]  /*08c0*/  S2UR UR11, SR_CgaCtaId ;  /* 0x00000000000b79c3 */ /* 0x000e220000008800 */
[----:B-1----:R-:W-:Y:S01]  /*08d0*/  SHF.R.S32.HI R10, RZ, 0x2, R193 ;  /* 0x00000002ff0a7819 */ /* 0x002fe200000114c1 */
[----:B------:R-:W-:-:S03]  /*08e0*/  IMAD.SHL.U32 R9, R193, 0x20, RZ ;  /* 0x00000020c1097824 */ /* 0x000fc600078e00ff */
[----:B------:R-:W-:Y:S01]  /*08f0*/  SGXT R10, R10, 0x1 ;  /* 0x000000010a0a781a */ /* 0x000fe20000000200 */
[----:B------:R-:W-:-:S03]  /*0900*/  UMOV UR4, 0x400 ;  /* 0x0000040000047882 */ /* 0x000fc60000000000 */
[----:B------:R-:W-:-:S04]  /*0910*/  LOP3.LUT R10, R10, 0x90, RZ, 0xc0, !PT ;  /* 0x000000900a0a7812 */ /* 0x000fc800078ec0ff */
[----:B------:R-:W-:Y:S01]  /*0920*/  LOP3.LUT R9, R10, 0x1f60, R9, 0xf8, !PT ;  /* 0x00001f600a097812 */ /* 0x000fe200078ef809 */
[----:B0-----:R-:W-:Y:S01]  /*0930*/  ULEA UR11, UR11, UR4, 0x18 ;  /* 0x000000040b0b7291 */ /* 0x001fe2000f8ec03f */
[----:B------:R-:W-:Y:S01]  /*0940*/  IMAD.MOV.U32 R196, RZ, RZ, 0x3f800000 ;  /* 0x3f800000ffc47424 */ /* 0x000fe200078e00ff */
[----:B------:R-:W-:Y:S01]  /*0950*/  CS2R R168, SRZ ;  /* 0x0000000000a87805 */ /* 0x000fe2000001ff00 */
[----:B------:R-:W-:Y:S01]  /*0960*/  IMAD.MOV.U32 R96, RZ, RZ, -0x800000 ;  /* 0xff800000ff607424 */ /* 0x000fe200078e00ff */
[----:B------:R-:W-:Y:S01]  /*0970*/  CS2R R170, SRZ ;  /* 0x0000000000aa7805 */ /* 0x000fe2000001ff00 */
[----:B------:R-:W-:Y:S01]  /*0980*/  IMAD.MOV.U32 R127, RZ, RZ, -0x800000 ;  /* 0xff800000ff7f7424 */ /* 0x000fe200078e00ff */
[----:B------:R-:W-:Y:S01]  /*0990*/  CS2R R172, SRZ ;  /* 0x0000000000ac7805 */ /* 0x000fe2000001ff00 */
[----:B------:R-:W-:Y:S01]  /*09a0*/  IMAD.MOV.U32 R194, RZ, RZ, 0x3f800000 ;  /* 0x3f800000ffc27424 */ /* 0x000fe200078e00ff */
[----:B------:R-:W-:Y:S01]  /*09b0*/  CS2R R174, SRZ ;  /* 0x0000000000ae7805 */ /* 0x000fe2000001ff00 */
[----:B------:R-:W-:Y:S01]  /*09c0*/  IMAD.MOV.U32 R198, RZ, RZ, 0x3f800000 ;  /* 0x3f800000ffc67424 */ /* 0x000fe200078e00ff */
[----:B------:R-:W-:Y:S01]  /*09d0*/  CS2R R176, SRZ ;  /* 0x0000000000b07805 */ /* 0x000fe2000001ff00 */
[----:B------:R-:W-:Y:S01]  /*09e0*/  IMAD.MOV.U32 R199, RZ, RZ, 0x3f800000 ;  /* 0x3f800000ffc77424 */ /* 0x000fe200078e00ff */
[----:B------:R-:W-:-:S02]  /*09f0*/  CS2R R178, SRZ ;  /* 0x0000000000b27805 */ /* 0x000fc4000001ff00 */
[----:B------:R-:W-:Y:S02]  /*0a00*/  CS2R R180, SRZ ;  /* 0x0000000000b47805 */ /* 0x000fe4000001ff00 */
[----:B------:R-:W-:Y:S02]  /*0a10*/  CS2R R182, SRZ ;  /* 0x0000000000b67805 */ /* 0x000fe4000001ff00 */
[----:B------:R-:W-:Y:S02]  /*0a20*/  CS2R R152, SRZ ;  /* 0x0000000000987805 */ /* 0x000fe4000001ff00 */
[----:B------:R-:W-:Y:S02]  /*0a30*/  CS2R R154, SRZ ;  /* 0x00000000009a7805 */ /* 0x000fe4000001ff00 */
[----:B------:R-:W-:Y:S02]  /*0a40*/  CS2R R156, SRZ ;  /* 0x00000000009c7805 */ /* 0x000fe4000001ff00 */
[----:B------:R-:W-:-:S02]  /*0a50*/  CS2R R158, SRZ ;  /* 0x00000000009e7805 */ /* 0x000fc4000001ff00 */
[----:B------:R-:W-:Y:S02]  /*0a60*/  CS2R R160, SRZ ;  /* 0x0000000000a07805 */ /* 0x000fe4000001ff00 */
[----:B------:R-:W-:Y:S02]  /*0a70*/  CS2R R162, SRZ ;  /* 0x0000000000a27805 */ /* 0x000fe4000001ff00 */
[----:B------:R-:W-:Y:S02]  /*0a80*/  CS2R R164, SRZ ;  /* 0x0000000000a47805 */ /* 0x000fe4000001ff00 */
[----:B------:R-:W-:Y:S02]  /*0a90*/  CS2R R166, SRZ ;  /* 0x0000000000a67805 */ /* 0x000fe4000001ff00 */
[----:B------:R-:W-:Y:S02]  /*0aa0*/  LOP3.LUT R2, R193, 0xe0, RZ, 0xc0, !PT ;  /* 0x000000e0c1027812 */ /* 0x000fe400078ec0ff */
[----:B---3--:R-:W-:-:S02]  /*0ab0*/  PRMT R13, R12, 0x3340, R15 ;  /* 0x000033400c0d7816 */ /* 0x008fc4000000000f */
[----:B----4-:R-:W-:-:S04]  /*0ac0*/  PRMT R8, R8, 0x3340, R11 ;  /* 0x0000334008087816 */ /* 0x010fc8000000000b */
[----:B------:R-:W-:Y:S02]  /*0ad0*/  PRMT R13, R8, 0x5410, R13 ;  /* 0x00005410080d7816 */ /* 0x000fe4000000000d */
[----:B-----5:R-:W-:Y:S02]  /*0ae0*/  PRMT R14, R16, 0x3340, R19 ;  /* 0x00003340100e7816 */ /* 0x020fe40000000013 */
[----:B--2---:R-:W-:-:S04]  /*0af0*/  PRMT R23, R20, 0x3340, R23 ;  /* 0x0000334014177816 */ /* 0x004fc80000000017 */
[----:B------:R-:W-:Y:S02]  /*0b00*/  PRMT R14, R14, 0x5410, R23 ;  /* 0x000054100e0e7816 */ /* 0x000fe40000000017 */
[----:B------:R-:W-:Y:S02]  /*0b10*/  PRMT R15, R24, 0x3340, R27 ;  /* 0x00003340180f7816 */ /* 0x000fe4000000001b */
[----:B------:R-:W-:-:S04]  /*0b20*/  PRMT R28, R28, 0x3340, R31 ;  /* 0x000033401c1c7816 */ /* 0x000fc8000000001f */
[----:B------:R-:W-:Y:S02]  /*0b30*/  PRMT R15, R15, 0x5410, R28 ;  /* 0x000054100f0f7816 */ /* 0x000fe4000000001c */
[----:B------:R-:W-:Y:S02]  /*0b40*/  PRMT R32, R32, 0x3340, R35 ;  /* 0x0000334020207816 */ /* 0x000fe40000000023 */
[----:B------:R-:W-:-:S04]  /*0b50*/  PRMT R39, R36, 0x3340, R39 ;  /* 0x0000334024277816 */ /* 0x000fc80000000027 */
[----:B------:R-:W-:Y:S02]  /*0b60*/  PRMT R32, R32, 0x5410, R39 ;  /* 0x0000541020207816 */ /* 0x000fe40000000027 */
[----:B------:R-:W-:Y:S02]  /*0b70*/  PRMT R33, R40, 0x3340, R43 ;  /* 0x0000334028217816 */ /* 0x000fe4000000002b */
[----:B------:R-:W-:Y:S02]  /*0b80*/  PRMT R7, R4, 0x3340, R7 ;  /* 0x0000334004077816 */ /* 0x000fe40000000007 */
[----:B------:R-:W-:-:S04]  /*0b90*/  PRMT R0, R0, 0x3340, R3 ;  /* 0x0000334000007816 */ /* 0x000fc80000000003 */
[----:B------:R-:W-:Y:S02]  /*0ba0*/  PRMT R12, R0, 0x5410, R7 ;  /* 0x00005410000c7816 */ /* 0x000fe40000000007 */
[----:B------:R-:W-:Y:S02]  /*0bb0*/  PRMT R44, R44, 0x3340, R47 ;  /* 0x000033402c2c7816 */ /* 0x000fe4000000002f */
[----:B------:R-:W-:Y:S02]  /*0bc0*/  LOP3.LUT R0, R9, 0x10, RZ, 0x3c, !PT ;  /* 0x0000001009007812 */ /* 0x000fe400078e3cff */
[----:B------:R-:W-:Y:S02]  /*0bd0*/  PRMT R33, R33, 0x5410, R44 ;  /* 0x0000541021217816 */ /* 0x000fe4000000002c */
[----:B------:R-:W-:Y:S02]  /*0be0*/  PRMT R34, R48, 0x3340, R51 ;  /* 0x0000334030227816 */ /* 0x000fe40000000033 */
[----:B------:R-:W-:-:S04]  /*0bf0*/  PRMT R55, R52, 0x3340, R55 ;  /* 0x0000334034377816 */ /* 0x000fc80000000037 */
[----:B------:R-:W-:Y:S02]  /*0c00*/  PRMT R34, R34, 0x5410, R55 ;  /* 0x0000541022227816 */ /* 0x000fe40000000037 */
[----:B------:R-:W-:Y:S02]  /*0c10*/  PRMT R35, R56, 0x3340, R59 ;  /* 0x0000334038237816 */ /* 0x000fe4000000003b */
[----:B------:R-:W-:-:S04]  /*0c20*/  PRMT R60, R60, 0x3340, R63 ;  /* 0x000033403c3c7816 */ /* 0x000fc8000000003f */
[----:B------:R-:W-:Y:S01]  /*0c30*/  PRMT R35, R35, 0x5410, R60 ;  /* 0x0000541023237816 */ /* 0x000fe2000000003c */
[----:B------:R-:W-:Y:S04]  /*0c40*/  STS.128 [R9+UR11], R12 ;  /* 0x0000000c09007988 */ /* 0x000fe80008000c0b */
[----:B------:R0:W-:Y:S02]  /*0c50*/  STS.128 [R0+UR11], R32 ;  /* 0x0000002000007988 */ /* 0x0001e40008000c0b */
[----:B0-----:R-:W-:-:S04]  /*0c60*/  IMAD.SHL.U32 R0, R64, 0x100, RZ ;  /* 0x0000010040007824 */ /* 0x001fc800078e00ff */
[----:B------:R-:W-:-:S05]  /*0c70*/  VIADD R184, R0, 0x100 ;  /* 0x0000010000b87836 */ /* 0x000fca0000000000 */
[----:B------:R-:W-:Y:S01]  /*0c80*/  ISETP.GE.AND P0, PT, R184, 0x1, PT ;  /* 0x00000001b800780c */ /* 0x000fe20003f06270 */
[----:B------:R-:W-:Y:S02]  /*0c90*/  IMAD.MOV.U32 R3, RZ, RZ, -0x800000 ;  /* 0xff800000ff037424 */ /* 0x000fe400078e00ff */
[----:B------:R-:W-:-:S10]  /*0ca0*/  IMAD.MOV.U32 R4, RZ, RZ, -0x800000 ;  /* 0xff800000ff047424 */ /* 0x000fd400078e00ff */
[----:B------:R-:W-:Y:S05]  /*0cb0*/  @!P0 BRA `(.L_x_0) ;  /* 0x0000008000808947 */ /* 0x000fea0003800000 */
[----:B------:R-:W0:Y:S01]  /*0cc0*/  LDC.64 R204, c[0x0][0x250] ;  /* 0x00009400ffcc7b82 */ /* 0x000e220000000a00 */
[C---:B------:R-:W-:Y:S01]  /*0cd0*/  LOP3.LUT R4, R193.reuse, 0x1, RZ, 0xc0, !PT ;  /* 0x00000001c1047812 */ /* 0x040fe200078ec0ff */
[----:B------:R-:W-:Y:S01]  /*0ce0*/  ULDC UR4, c[0x0][0x258] ;  /* 0x0000960000047ab9 */ /* 0x000fe20000000800 */
[C---:B------:R-:W-:Y:S01]  /*0cf0*/  LOP3.LUT R5, R193.reuse, 0x1c, RZ, 0xc0, !PT ;  /* 0x0000001cc1057812 */ /* 0x040fe200078ec0ff */
[----:B------:R-:W-:Y:S01]  /*0d00*/  ULDC.64 UR8, c[0x0][0x218] ;  /* 0x0000860000087ab9 */ /* 0x000fe20000000a00 */
[----:B------:R-:W-:Y:S01]  /*0d10*/  SHF.R.U32.HI R3, RZ, 0x1, R2 ;  /* 0x00000001ff037819 */ /* 0x000fe20000011602 */
[----:B------:R-:W-:Y:S01]  /*0d20*/  ULDC.64 UR6, c[0x0][0x260] ;  /* 0x0000980000067ab9 */ /* 0x000fe20000000a00 */
[----:B------:R-:W-:Y:S01]  /*0d30*/  SHF.R.U32.HI R2, RZ, 0x2, R193 ;  /* 0x00000002ff027819 */ /* 0x000fe200000116c1 */
[----:B------:R-:W-:Y:S01]  /*0d40*/  IMAD R5, R4, 0x2, R5 ;  /* 0x0000000204057824 */ /* 0x000fe200078e0205 */
[--C-:B------:R-:W-:Y:S01]  /*0d50*/  SHF.R.U32.HI R4, RZ, 0x5, R193.reuse ;  /* 0x00000005ff047819 */ /* 0x100fe200000116c1 */
[----:B------:R-:W1:Y:S01]  /*0d60*/  LDC R36, c[0x0][0x268] ;  /* 0x00009a00ff247b82 */ /* 0x000e620000000800 */
[--C-:B------:R-:W-:Y:S01]  /*0d70*/  SHF.R.U32.HI R6, RZ, 0x5, R193.reuse ;  /* 0x00000005ff067819 */ /* 0x100fe200000116c1 */
[----:B------:R-:W-:Y:S01]  /*0d80*/  UIMAD UR6, UR10, UR6, URZ ;  /* 0x000000060a0672a4 */ /* 0x000fe2000f8e023f */
[----:B------:R-:W-:Y:S01]  /*0d90*/  SGXT.U32 R4, R4, 0x3 ;  /* 0x000000030404781a */ /* 0x000fe20000000000 */
[----:B------:R-:W-:Y:S01]  /*0da0*/  IMAD.MOV.U32 R200, RZ, RZ, -0x800000 ;  /* 0xff800000ffc87424 */ /* 0x000fe200078e00ff */
[----:B------:R-:W-:Y:S01]  /*0db0*/  SGXT.U32 R2, R2, 0x3 ;  /* 0x000000030202781a */ /* 0x000fe20000000000 */
[----:B------:R-:W-:Y:S01]  /*0dc0*/  IMAD.MOV.U32 R198, RZ, RZ, 0x3f800000 ;  /* 0x3f800000ffc67424 */ /* 0x000fe200078e00ff */
[----:B------:R-:W-:Y:S01]  /*0dd0*/  R2UR UR20, R6 ;  /* 0x00000000061472ca */ /* 0x000fe200000e0000 */
[----:B------:R-:W2:Y:S01]  /*0de0*/  LDC.64 R34, c[0x0][0x220] ;  /* 0x00008800ff227b82 */ /* 0x000ea20000000a00 */
[--C-:B------:R-:W-:Y:S01]  /*0df0*/  SHF.R.U32.HI R6, RZ, 0x1, R193.reuse ;  /* 0x00000001ff067819 */ /* 0x100fe200000116c1 */
[----:B------:R-:W-:Y:S01]  /*0e00*/  IMAD.MOV.U32 R199, RZ, RZ, 0x3f800000 ;  /* 0x3f800000ffc77424 */ /* 0x000fe200078e00ff */
[----:B------:R-:W-:Y:S01]  /*0e10*/  LOP3.LUT R0, R0, R3, R2, 0xfe, !PT ;  /* 0x0000000300007212 */ /* 0x000fe200078efe02 */
[----:B------:R-:W-:Y:S01]  /*0e20*/  IMAD.MOV.U32 R197, RZ, RZ, -0x800000 ;  /* 0xff800000ffc57424 */ /* 0x000fe200078e00ff */
[----:B------:R-:W-:Y:S01]  /*0e30*/  SGXT.U32 R2, R6, 0x1 ;  /* 0x000000010602781a */ /* 0x000fe20000000000 */
[----:B0-----:R-:W-:Y:S01]  /*0e40*/  IMAD R4, R4, R205, RZ ;  /* 0x000000cd04047224 */ /* 0x001fe200078e02ff */
[----:B------:R-:W-:Y:S01]  /*0e50*/  LOP3.LUT R3, R193, 0x1f, RZ, 0xc0, !PT ;  /* 0x0000001fc1037812 */ /* 0x000fe200078ec0ff */
[----:B------:R-:W-:Y:S01]  /*0e60*/  IMAD R204, R204, UR10, RZ ;  /* 0x0000000acccc7c24 */ /* 0x000fe2000f8e02ff */
[----:B------:R-:W-:Y:S01]  /*0e70*/  SHF.R.U32.HI R8, RZ, 0x7, R193 ;  /* 0x00000007ff087819 */ /* 0x000fe200000116c1 */
[----:B------:R-:W-:Y:S01]  /*0e80*/  IMAD R6, R205, 0x8, R4 ;  /* 0x00000008cd067824 */ /* 0x000fe200078e0204 */
[----:B------:R-:W-:Y:S01]  /*0e90*/  LOP3.LUT R2, R5, R2, RZ, 0xfc, !PT ;  /* 0x0000000205027212 */ /* 0x000fe200078efcff */
[----:B------:R-:W-:Y:S01]  /*0ea0*/  IMAD R3, R3, UR4, RZ ;  /* 0x0000000403037c24 */ /* 0x000fe2000f8e02ff */
[----:B------:R-:W-:Y:S01]  /*0eb0*/  LOP3.LUT R5, R193, 0x7f, RZ, 0xc0, !PT ;  /* 0x0000007fc1057812 */ /* 0x000fe200078ec0ff */
[----:B------:R-:W-:Y:S01]  /*0ec0*/  IMAD R14, R205, 0x8, R6 ;  /* 0x00000008cd0e7824 */ /* 0x000fe200078e0206 */
[----:B------:R-:W-:Y:S01]  /*0ed0*/  USHF.R.S32.HI UR4, URZ, 0x1f, UR6 ;  /* 0x0000001f3f047899 */ /* 0x000fe20008011406 */
[----:B------:R-:W-:-:S02]  /*0ee0*/  CS2R R168, SRZ ;  /* 0x0000000000a87805 */ /* 0x000fc4000001ff00 */
[----:B------:R-:W-:Y:S01]  /*0ef0*/  IADD3 R31, P0, P1, R3, UR8, R204 ;  /* 0x00000008031f7c10 */ /* 0x000fe2000f91e0cc */
[----:B------:R-:W-:Y:S01]  /*0f00*/  IMAD R16, R205, 0x8, R14 ;  /* 0x00000008cd107824 */ /* 0x000fe200078e020e */
[----:B------:R-:W-:Y:S01]  /*0f10*/  SHF.R.S32.HI R7, RZ, 0x1f, R3 ;  /* 0x0000001fff077819 */ /* 0x000fe20000011403 */
[----:B------:R-:W-:Y:S01]  /*0f20*/  IMAD R5, R5, UR7, RZ ;  /* 0x0000000705057c24 */ /* 0x000fe2000f8e02ff */
[----:B------:R-:W-:Y:S01]  /*0f30*/  SHF.R.S32.HI R204, RZ, 0x1f, R204 ;  /* 0x0000001fffcc7819 */ /* 0x000fe200000114cc */
[----:B------:R-:W-:Y:S01]  /*0f40*/  IMAD R18, R205, 0x8, R16 ;  /* 0x00000008cd127824 */ /* 0x000fe200078e0210 */
[----:B------:R-:W-:Y:S01]  /*0f50*/  SGXT.U32 R3, R8, 0x1 ;  /* 0x000000010803781a */ /* 0x000fe20000000000 */
[----:B------:R-:W-:Y:S01]  /*0f60*/  UIADD3 UR8, UR11, 0x2000, URZ ;  /* 0x000020000b087890 */ /* 0x000fe2000fffe03f */
[----:B------:R-:W-:Y:S01]  /*0f70*/  IADD3.X R33, R7, UR9, R204, P0, P1 ;  /* 0x0000000907217c10 */ /* 0x000fe200087e24cc */
[----:B------:R-:W-:Y:S01]  /*0f80*/  IMAD R20, R205, 0x8, R18 ;  /* 0x00000008cd147824 */ /* 0x000fe200078e0212 */
[-C--:B------:R-:W-:Y:S01]  /*0f90*/  IADD3 R8, P2, R4, R31.reuse, RZ ;  /* 0x0000001f04087210 */ /* 0x080fe20007f5e0ff */
[----:B-1----:R-:W-:Y:S01]  /*0fa0*/  IMAD R7, R3, R36, RZ ;  /* 0x0000002403077224 */ /* 0x002fe200078e02ff */
[----:B------:R-:W-:Y:S01]  /*0fb0*/  IADD3 R9, P3, R6, R31, RZ ;  /* 0x0000001f06097210 */ /* 0x000fe20007f7e0ff */
[C---:B------:R-:W-:Y:S01]  /*0fc0*/  IMAD R24, R205.reuse, 0x8, R20 ;  /* 0x00000008cd187824 */ /* 0x040fe200078e0214 */
[-C--:B------:R-:W-:Y:S01]  /*0fd0*/  LEA.HI.X.SX32 R10, R4, R33.reuse, 0x1, P2 ;  /* 0x00000021040a7211 */ /* 0x080fe200010f0eff */
[----:B------:R-:W-:Y:S01]  /*0fe0*/  USHF.R.U32.HI UR8, URZ, 0x4, UR8 ;  /* 0x000000043f087899 */ /* 0x000fe20008011608 */
[----:B------:R-:W-:Y:S01]  /*0ff0*/  LEA.HI.X.SX32 R11, R6, R33, 0x1, P3 ;  /* 0x00000021060b7211 */ /* 0x000fe200018f0eff */
[C---:B------:R-:W-:Y:S01]  /*1000*/  IMAD R184, R205.reuse, 0x8, R24 ;  /* 0x00000008cdb87824 */ /* 0x040fe200078e0218 */
[-C--:B------:R-:W-:Y:S01]  /*1010*/  IADD3 R13, P3, R16, R31.reuse, RZ ;  /* 0x0000001f100d7210 */ /* 0x080fe20007f7e0ff */
[----:B------:R-:W-:Y:S01]  /*1020*/  USGXT.U32 UR8, UR8, 0xe ;  /* 0x0000000e0808789a */ /* 0x000fe20008000000 */
[----:B------:R-:W-:Y:S01]  /*1030*/  IADD3 R12, P2, R14, R31, RZ ;  /* 0x0000001f0e0c7210 */ /* 0x000fe20007f5e0ff */
[C---:B------:R-:W-:Y:S01]  /*1040*/  IMAD R4, R205.reuse, 0x8, R184 ;  /* 0x00000008cd047824 */ /* 0x040fe200078e02b8 */
[----:B------:R-:W-:Y:S01]  /*1050*/  LEA.HI.X.SX32 R15, R16, R33, 0x1, P3 ;  /* 0x00000021100f7211 */ /* 0x000fe200018f0eff */
[----:B------:R-:W-:Y:S01]  /*1060*/  UIADD3 UR26, UP0, UR8, 0x2, URZ ;  /* 0x00000002081a7890 */ /* 0x000fe2000ff1e03f */
[----:B------:R-:W-:Y:S01]  /*1070*/  IADD3 R17, P3, R20, R31, RZ ;  /* 0x0000001f14117210 */ /* 0x000fe20007f7e0ff */
[----:B------:R-:W-:Y:S01]  /*1080*/  IMAD R6, R205, 0x8, R4 ;  /* 0x00000008cd067824 */ /* 0x000fe200078e0204 */
[----:B------:R-:W-:-:S02]  /*1090*/  LEA.HI.X.SX32 R14, R14, R33, 0x1, P2 ;  /* 0x000000210e0e7211 */ /* 0x000fc400010f0eff */
[----:B------:R-:W-:Y:S02]  /*10a0*/  CS2R R170, SRZ ;  /* 0x0000000000aa7805 */ /* 0x000fe4000001ff00 */
[-C--:B------:R-:W-:Y:S01]  /*10b0*/  IADD3 R16, P2, R18, R31.reuse, RZ ;  /* 0x0000001f12107210 */ /* 0x080fe20007f5e0ff */
[C---:B------:R-:W-:Y:S01]  /*10c0*/  IMAD R190, R205.reuse, 0x8, R6 ;  /* 0x00000008cdbe7824 */ /* 0x040fe200078e0206 */
[----:B------:R-:W-:Y:S02]  /*10d0*/  IADD3 R22, P4, R4, R31, RZ ;  /* 0x0000001f04167210 */ /* 0x000fe40007f9e0ff */
[----:B------:R-:W-:Y:S02]  /*10e0*/  CS2R R172, SRZ ;  /* 0x0000000000ac7805 */ /* 0x000fe4000001ff00 */
[----:B------:R-:W-:Y:S01]  /*10f0*/  LEA.HI.X.SX32 R19, R20, R33, 0x1, P3 ;  /* 0x0000002114137211 */ /* 0x000fe200018f0eff */
[----:B------:R-:W-:Y:S01]  /*1100*/  IMAD R26, R205, 0x8, R190 ;  /* 0x00000008cd1a7824 */ /* 0x000fe200078e02be */
[----:B------:R-:W-:-:S02]  /*1110*/  IADD3 R21, P3, R184, R31, RZ ;  /* 0x0000001fb8157210 */ /* 0x000fc40007f7e0ff */
[----:B------:R-:W-:Y:S02]  /*1120*/  CS2R R174, SRZ ;  /* 0x0000000000ae7805 */ /* 0x000fe4000001ff00 */
[----:B------:R-:W-:Y:S01]  /*1130*/  LEA.HI.X.SX32 R18, R18, R33, 0x1, P2 ;  /* 0x0000002112127211 */ /* 0x000fe200010f0eff */
[C---:B------:R-:W-:Y:S01]  /*1140*/  IMAD R192, R205.reuse, 0x8, R26 ;  /* 0x00000008cdc07824 */ /* 0x040fe200078e021a */
[----:B------:R-:W-:Y:S02]  /*1150*/  IADD3 R20, P2, R24, R31, RZ ;  /* 0x0000001f18147210 */ /* 0x000fe40007f5e0ff */
[----:B------:R-:W-:Y:S02]  /*1160*/  CS2R R176, SRZ ;  /* 0x0000000000b07805 */ /* 0x000fe4000001ff00 */
[-C--:B------:R-:W-:Y:S01]  /*1170*/  LEA.HI.X.SX32 R185, R4, R33.reuse, 0x1, P4 ;  /* 0x0000002104b97211 */ /* 0x080fe200020f0eff */
[----:B------:R-:W-:Y:S01]  /*1180*/  IMAD R252, R205, 0x8, R192 ;  /* 0x00000008cdfc7824 */ /* 0x000fe200078e02c0 */
[----:B------:R-:W-:-:S02]  /*1190*/  LEA.HI.X.SX32 R184, R184, R33, 0x1, P3 ;  /* 0x00000021b8b87211 */ /* 0x000fc400018f0eff */
[----:B------:R-:W-:Y:S02]  /*11a0*/  CS2R R178, SRZ ;  /* 0x0000000000b27805 */ /* 0x000fe4000001ff00 */
[----:B------:R-:W-:Y:S01]  /*11b0*/  IADD3 R187, P3, R190, R31, RZ ;  /* 0x0000001fbebb7210 */ /* 0x000fe20007f7e0ff */
[C---:B------:R-:W-:Y:S01]  /*11c0*/  IMAD R4, R205.reuse, 0x8, R252 ;  /* 0x00000008cd047824 */ /* 0x040fe200078e02fc */
[----:B------:R-:W-:Y:S02]  /*11d0*/  LEA.HI.X.SX32 R23, R24, R33, 0x1, P2 ;  /* 0x0000002118177211 */ /* 0x000fe400010f0eff */
[----:B------:R-:W-:Y:S02]  /*11e0*/  CS2R R180, SRZ ;  /* 0x0000000000b47805 */ /* 0x000fe4000001ff00 */
[-C--:B------:R-:W-:Y:S01]  /*11f0*/  IADD3 R188, P4, R26, R31.reuse, RZ ;  /* 0x0000001f1abc7210 */ /* 0x080fe20007f9e0ff */
[----:B------:R-:W-:Y:S01]  /*1200*/  IMAD R3, R205, 0x8, R4 ;  /* 0x00000008cd037824 */ /* 0x000fe200078e0204 */
[----:B------:R-:W-:-:S02]  /*1210*/  IADD3 R186, P2, R6, R31, RZ ;  /* 0x0000001f06ba7210 */ /* 0x000fc40007f5e0ff */
[----:B------:R-:W-:Y:S02]  /*1220*/  CS2R R182, SRZ ;  /* 0x0000000000b67805 */ /* 0x000fe4000001ff00 */
[-C--:B------:R-:W-:Y:S02]  /*1230*/  LEA.HI.X.SX32 R190, R190, R33.reuse, 0x1, P3 ;  /* 0x00000021bebe7211 */ /* 0x080fe400018f0eff */
[----:B------:R-:W-:Y:S02]  /*1240*/  CS2R R152, SRZ ;  /* 0x0000000000987805 */ /* 0x000fe4000001ff00 */
[----:B------:R-:W-:Y:S02]  /*1250*/  LEA.HI.X.SX32 R191, R26, R33, 0x1, P4 ;  /* 0x000000211abf7211 */ /* 0x000fe400020f0eff */
[----:B------:R-:W-:Y:S02]  /*1260*/  CS2R R154, SRZ ;  /* 0x00000000009a7805 */ /* 0x000fe4000001ff00 */
[----:B------:R-:W-:-:S02]  /*1270*/  IADD3 R195, P3, R252, R31, RZ ;  /* 0x0000001ffcc37210 */ /* 0x000fc40007f7e0ff */
[----:B------:R-:W-:Y:S02]  /*1280*/  CS2R R156, SRZ ;  /* 0x00000000009c7805 */ /* 0x000fe4000001ff00 */
[----:B------:R-:W-:Y:S02]  /*1290*/  LEA.HI.X.SX32 R189, R6, R33, 0x1, P2 ;  /* 0x0000002106bd7211 */ /* 0x000fe400010f0eff */
[----:B------:R-:W-:Y:S02]  /*12a0*/  CS2R R158, SRZ ;  /* 0x00000000009e7805 */ /* 0x000fe4000001ff00 */
[-C--:B------:R-:W-:Y:S01]  /*12b0*/  IADD3 R194, P4, R4, R31.reuse, RZ ;  /* 0x0000001f04c27210 */ /* 0x080fe20007f9e0ff */
[----:B------:R-:W-:Y:S01]  /*12c0*/  STL [R1], R195 ;  /* 0x000000c301007387 */ /* 0x000fe20000100800 */
[----:B------:R-:W-:Y:S02]  /*12d0*/  IADD3 R6, P5, R3, R31, RZ ;  /* 0x0000001f03067210 */ /* 0x000fe40007fbe0ff */
[----:B------:R-:W-:-:S02]  /*12e0*/  CS2R R160, SRZ ;  /* 0x0000000000a07805 */ /* 0x000fc4000001ff00 */
[----:B--2---:R-:W-:Y:S01]  /*12f0*/  IADD3 R34, P0, P1, R5, UR6, R34 ;  /* 0x0000000605227c10 */ /* 0x004fe2000f91e022 */
[----:B------:R0:W-:Y:S01]  /*1300*/  STL [R1+0x8], R194 ;  /* 0x000008c201007387 */ /* 0x0001e20000100800 */
[----:B------:R-:W-:Y:S01]  /*1310*/  SHF.R.S32.HI R32, RZ, 0x1f, R5 ;  /* 0x0000001fff207819 */ /* 0x000fe20000011405 */
[----:B------:R-:W-:Y:S01]  /*1320*/  IMAD R5, R36, 0x2, R7 ;  /* 0x0000000224057824 */ /* 0x000fe200078e0207 */
[----:B------:R-:W-:Y:S01]  /*1330*/  IADD3 R251, P2, R192, R31, RZ ;  /* 0x0000001fc0fb7210 */ /* 0x000fe20007f5e0ff */
[----:B------:R1:W-:Y:S01]  /*1340*/  STL [R1+0x10], R6 ;  /* 0x0000100601007387 */ /* 0x0003e20000100800 */
[----:B------:R-:W-:Y:S01]  /*1350*/  IADD3.X R32, R32, UR4, R35, P0, P1 ;  /* 0x0000000420207c10 */ /* 0x000fe200087e2423 */
[----:B------:R-:W-:Y:S01]  /*1360*/  IMAD R25, R36, 0x2, R5 ;  /* 0x0000000224197824 */ /* 0x000fe200078e0205 */
[-C--:B------:R-:W-:Y:S01]  /*1370*/  LEA.HI.X.SX32 R192, R192, R33.reuse, 0x1, P2 ;  /* 0x00000021c0c07211 */ /* 0x080fe200010f0eff */
[----:B------:R-:W-:Y:S01]  /*1380*/  UMOV UR4, URZ ;  /* 0x0000003f00047c82 */ /* 0x000fe20008000000 */
[----:B------:R-:W-:Y:S01]  /*1390*/  LEA.HI.X.SX32 R252, R252, R33, 0x1, P3 ;  /* 0x00000021fcfc7211 */ /* 0x000fe200018f0eff */
[----:B------:R-:W-:Y:S01]  /*13a0*/  IMAD R27, R36, 0x2, R25 ;  /* 0x00000002241b7824 */ /* 0x000fe200078e0219 */
[----:B0-----:R-:W-:Y:S01]  /*13b0*/  IADD3 R194, P1, R5, R34, RZ ;  /* 0x0000002205c27210 */ /* 0x001fe20007f3e0ff */
[----:B------:R-:W-:Y:S01]  /*13c0*/  UIADD3.X UR27, UR4, 0x40000040, URZ, UP0, !UPT ;  /* 0x40000040041b7890 */ /* 0x000fe200087fe43f */
[----:B------:R-:W-:-:S02]  /*13d0*/  CS2R R162, SRZ ;  /* 0x0000000000a27805 */ /* 0x000fc4000001ff00 */
[-C--:B-1----:R-:W-:Y:S01]  /*13e0*/  LEA.HI.X.SX32 R6, R4, R33.reuse, 0x1, P4 ;  /* 0x0000002104067211 */ /* 0x082fe200020f0eff */
[C---:B------:R-:W-:Y:S01]  /*13f0*/  IMAD R28, R36.reuse, 0x2, R27 ;  /* 0x00000002241c7824 */ /* 0x040fe200078e021b */
[----:B------:R-:W-:Y:S02]  /*1400*/  LEA.HI.X.SX32 R4, R3, R33, 0x1, P5 ;  /* 0x0000002103047211 */ /* 0x000fe400028f0eff */
[----:B------:R-:W-:Y:S02]  /*1410*/  CS2R R164, SRZ ;  /* 0x0000000000a47805 */ /* 0x000fe4000001ff00 */
[----:B------:R-:W-:Y:S01]  /*1420*/  CS2R R166, SRZ ;  /* 0x0000000000a67805 */ /* 0x000fe2000001ff00 */
[----:B------:R0:W-:Y:S01]  /*1430*/  STL [R1+0x4], R6 ;  /* 0x0000040601007387 */ /* 0x0001e20000100800 */
[C---:B------:R-:W-:Y:S01]  /*1440*/  IMAD R29, R36.reuse, 0x2, R28 ;  /* 0x00000002241d7824 */ /* 0x040fe200078e021c */
[----:B------:R-:W-:Y:S01]  /*1450*/  UMOV UR5, URZ ;  /* 0x0000003f00057c82 */ /* 0x000fe20008000000 */
[----:B------:R-:W-:Y:S01]  /*1460*/  UMOV UR6, URZ ;  /* 0x0000003f00067c82 */ /* 0x000fe20008000000 */
[----:B------:R1:W-:Y:S01]  /*1470*/  STL [R1+0xc], R4 ;  /* 0x00000c0401007387 */ /* 0x0003e20000100800 */
[----:B------:R-:W-:Y:S01]  /*1480*/  IMAD R30, R36, 0x2, R29 ;  /* 0x00000002241e7824 */ /* 0x000fe200078e021d */
[----:B------:R-:W-:-:S02]  /*1490*/  UIADD3.64 UR22, UR26, 0x2, URZ ;  /* 0x000000021a167897 */ /* 0x000fc4000fffe03f */
[----:B------:R-:W-:Y:S01]  /*14a0*/  UIADD3.64 UR18, UR26, 0x4, URZ ;  /* 0x000000041a127897 */ /* 0x000fe2000fffe03f */
[----:B------:R-:W-:Y:S01]  /*14b0*/  IMAD R3, R36, 0x2, R30 ;  /* 0x0000000224037824 */ /* 0x000fe200078e021e */
[-C--:B0-----:R-:W-:Y:S01]  /*14c0*/  IADD3 R6, P2, R25, R34.reuse, RZ ;  /* 0x0000002219067210 */ /* 0x081fe20007f5e0ff */
[----:B------:R-:W-:Y:S01]  /*14d0*/  ULDC UR21, c[0x0][0x238] ;  /* 0x00008e0000157ab9 */ /* 0x000fe20000000800 */
[----:B------:R-:W-:Y:S01]  /*14e0*/  UMOV UR14, UR8 ;  /* 0x00000008000e7c82 */ /* 0x000fe20008000000 */
[----:B------:R-:W-:Y:S01]  /*14f0*/  UMOV UR15, 0xc0000010 ;  /* 0xc0000010000f7882 */ /* 0x000fe20000000000 */
[----:B-1----:R-:W-:Y:S01]  /*1500*/  IADD3 R4, P0, R7, R34, RZ ;  /* 0x0000002207047210 */ /* 0x002fe20007f1e0ff */
[----:B------:R-:W-:Y:S01]  /*1510*/  UMOV UR30, UR8 ;  /* 0x00000008001e7c82 */ /* 0x000fe20008000000 */
[----:B------:R-:W-:-:S03]  /*1520*/  UMOV UR31, 0x40000040 ;  /* 0x40000040001f7882 */ /* 0x000fc60000000000 */
[----:B------:R0:W-:Y:S04]  /*1530*/  STL [R1+0x18], R4 ;  /* 0x0000180401007387 */ /* 0x0001e80000100800 */
[----:B------:R1:W-:Y:S04]  /*1540*/  STL [R1+0x20], R194 ;  /* 0x000020c201007387 */ /* 0x0003e80000100800 */
[----:B------:R2:W-:Y:S01]  /*1550*/  STL [R1+0x28], R6 ;  /* 0x0000280601007387 */ /* 0x0005e20000100800 */
[----:B0-----:R-:W-:Y:S01]  /*1560*/  IMAD R4, R36, 0x2, R3 ;  /* 0x0000000224047824 */ /* 0x001fe200078e0203 */
[----:B-1----:R-:W-:-:S02]  /*1570*/  LEA.HI.X.SX32 R194, R7, R32, 0x1, P0 ;  /* 0x0000002007c27211 */ /* 0x002fc400000f0eff */
[-C--:B------:R-:W-:Y:S02]  /*1580*/  LEA.HI.X.SX32 R7, R25, R32.reuse, 0x1, P2 ;  /* 0x0000002019077211 */ /* 0x080fe400010f0eff */
[----:B--2---:R-:W-:Y:S01]  /*1590*/  LEA.HI.X.SX32 R6, R5, R32, 0x1, P1 ;  /* 0x0000002005067211 */ /* 0x004fe200008f0eff */
[----:B------:R0:W-:Y:S01]  /*15a0*/  STL [R1+0x14], R194 ;  /* 0x000014c201007387 */ /* 0x0001e20000100800 */
[----:B------:R-:W-:-:S03]  /*15b0*/  IMAD R5, R36, 0x2, R4 ;  /* 0x0000000224057824 */ /* 0x000fc600078e0204 */
[----:B------:R1:W-:Y:S04]  /*15c0*/  STL [R1+0x1c], R6 ;  /* 0x00001c0601007387 */ /* 0x0003e80000100800 */
[----:B------:R2:W-:Y:S01]  /*15d0*/  STL [R1+0x24], R7 ;  /* 0x0000240701007387 */ /* 0x0005e20000100800 */
[-C--:B0-----:R-:W-:Y:S02]  /*15e0*/  IADD3 R194, P2, R29, R34.reuse, RZ ;  /* 0x000000221dc27210 */ /* 0x081fe40007f5e0ff */
[-C--:B-1----:R-:W-:Y:S02]  /*15f0*/  IADD3 R6, P0, R27, R34.reuse, RZ ;  /* 0x000000221b067210 */ /* 0x082fe40007f1e0ff */
[----:B--2---:R-:W-:-:S03]  /*1600*/  IADD3 R7, P1, R28, R34, RZ ;  /* 0x000000221c077210 */ /* 0x004fc60007f3e0ff */
[----:B------:R0:W-:Y:S01]  /*1610*/  STL [R1+0x30], R6 ;  /* 0x0000300601007387 */ /* 0x0001e20000100800 */
[----:B------:R-:W-:-:S03]  /*1620*/  LEA.HI.X.SX32 R195, R28, R32, 0x1, P1 ;  /* 0x000000201cc37211 */ /* 0x000fc600008f0eff */
[----:B------:R1:W-:Y:S04]  /*1630*/  STL [R1+0x38], R7 ;  /* 0x0000380701007387 */ /* 0x0003e80000100800 */
[----:B------:R2:W-:Y:S01]  /*1640*/  STL [R1+0x40], R194 ;  /* 0x000040c201007387 */ /* 0x0005e20000100800 */
[----:B0-----:R-:W-:Y:S01]  /*1650*/  IMAD R6, R36, 0x2, R5 ;  /* 0x0000000224067824 */ /* 0x001fe200078e0205 */
[----:B-1----:R-:W-:Y:S02]  /*1660*/  LEA.HI.X.SX32 R7, R27, R32, 0x1, P0 ;  /* 0x000000201b077211 */ /* 0x002fe400000f0eff */
[----:B------:R-:W-:Y:S02]  /*1670*/  IADD3 R196, P0, R30, R34, RZ ;  /* 0x000000221ec47210 */ /* 0x000fe40007f1e0ff */
[----:B--2---:R-:W-:Y:S01]  /*1680*/  LEA.HI.X.SX32 R194, R29, R32, 0x1, P2 ;  /* 0x000000201dc27211 */ /* 0x004fe200010f0eff */
[----:B------:R0:W-:Y:S04]  /*1690*/  STL [R1+0x2c], R7 ;  /* 0x00002c0701007387 */ /* 0x0001e80000100800 */
[----:B------:R1:W-:Y:S04]  /*16a0*/  STL [R1+0x34], R195 ;  /* 0x000034c301007387 */ /* 0x0003e80000100800 */
[----:B------:R2:W-:Y:S01]  /*16b0*/  STL [R1+0x3c], R194 ;  /* 0x00003cc201007387 */ /* 0x0005e20000100800 */
[----:B0-----:R-:W-:-:S03]  /*16c0*/  IMAD R7, R36, 0x2, R6 ;  /* 0x0000000224077824 */ /* 0x001fc600078e0206 */
[----:B------:R0:W-:Y:S01]  /*16d0*/  STL [R1+0x48], R196 ;  /* 0x000048c401007387 */ /* 0x0001e20000100800 */
[-C--:B-1----:R-:W-:Y:S01]  /*16e0*/  IADD3 R195, P1, R3, R34.reuse, RZ ;  /* 0x0000002203c37210 */ /* 0x082fe20007f3e0ff */
[----:B------:R-:W-:Y:S01]  /*16f0*/  IMAD R24, R36, 0x2, R7 ;  /* 0x0000000224187824 */ /* 0x000fe200078e0207 */
[----:B--2---:R-:W-:-:S03]  /*1700*/  IADD3 R194, P2, R4, R34, RZ ;  /* 0x0000002204c27210 */ /* 0x004fc60007f5e0ff */
[----:B------:R1:W-:Y:S01]  /*1710*/  STL [R1+0x50], R195 ;  /* 0x000050c301007387 */ /* 0x0003e20000100800 */
[----:B0-----:R-:W-:-:S03]  /*1720*/  LEA.HI.X.SX32 R196, R30, R32, 0x1, P0 ;  /* 0x000000201ec47211 */ /* 0x001fc600000f0eff */
[----:B------:R0:W-:Y:S04]  /*1730*/  STL [R1+0x58], R194 ;  /* 0x000058c201007387 */ /* 0x0001e80000100800 */
[----:B------:R2:W-:Y:S01]  /*1740*/  STL [R1+0x44], R196 ;  /* 0x000044c401007387 */ /* 0x0005e20000100800 */
[-C--:B-1----:R-:W-:Y:S01]  /*1750*/  LEA.HI.X.SX32 R195, R3, R32.reuse, 0x1, P1 ;  /* 0x0000002003c37211 */ /* 0x082fe200008f0eff */
[----:B------:R-:W-:Y:S01]  /*1760*/  IMAD R3, R36, 0x2, R24 ;  /* 0x0000000224037824 */ /* 0x000fe200078e0218 */
[----:B0-----:R-:W-:-:S03]  /*1770*/  LEA.HI.X.SX32 R194, R4, R32, 0x1, P2 ;  /* 0x0000002004c27211 */ /* 0x001fc600010f0eff */
[----:B------:R0:W-:Y:S01]  /*1780*/  STL [R1+0x4c], R195 ;  /* 0x00004cc301007387 */ /* 0x0001e20000100800 */
[C---:B------:R-:W-:Y:S01]  /*1790*/  IADD3 R4, P0, R5.reuse, R34, RZ ;  /* 0x0000002205047210 */ /* 0x040fe20007f1e0ff */
[----:B--2---:R-:W-:Y:S02]  /*17a0*/  IMAD.MOV.U32 R196, RZ, RZ, 0x3f800000 ;  /* 0x3f800000ffc47424 */ /* 0x004fe400078e00ff */
[----:B------:R1:W-:Y:S01]  /*17b0*/  STL [R1+0x54], R194 ;  /* 0x000054c201007387 */ /* 0x0003e20000100800 */
[----:B------:R-:W-:-:S03]  /*17c0*/  LEA.HI.X.SX32 R5, R5, R32, 0x1, P0 ;  /* 0x0000002005057211 */ /* 0x000fc600000f0eff */
[----:B------:R2:W-:Y:S01]  /*17d0*/  STL [R1+0x60], R4 ;  /* 0x0000600401007387 */ /* 0x0005e20000100800 */
[-C--:B0-----:R-:W-:Y:S02]  /*17e0*/  IADD3 R195, P1, R6, R34.reuse, RZ ;  /* 0x0000002206c37210 */ /* 0x081fe40007f3e0ff */
[----:B-1----:R-:W-:-:S03]  /*17f0*/  IADD3 R194, P2, R7, R34, RZ ;  /* 0x0000002207c27210 */ /* 0x002fc60007f5e0ff */
[----:B------:R0:W-:Y:S01]  /*1800*/  STL [R1+0x68], R195 ;  /* 0x000068c301007387 */ /* 0x0001e20000100800 */
[----:B--2---:R-:W-:-:S03]  /*1810*/  IMAD R4, R36, 0x2, R3 ;  /* 0x0000000224047824 */ /* 0x004fc600078e0203 */
[----:B------:R1:W-:Y:S04]  /*1820*/  STL [R1+0x70], R194 ;  /* 0x000070c201007387 */ /* 0x0003e80000100800 */
[----:B------:R2:W-:Y:S01]  /*1830*/  STL [R1+0x5c], R5 ;  /* 0x00005c0501007387 */ /* 0x0005e20000100800 */
[----:B0-----:R-:W-:Y:S01]  /*1840*/  IMAD.MOV.U32 R195, RZ, RZ, -0x800000 ;  /* 0xff800000ffc37424 */ /* 0x001fe200078e00ff */
[-C--:B-1----:R-:W-:Y:S02]  /*1850*/  LEA.HI.X.SX32 R194, R6, R32.reuse, 0x1, P1 ;  /* 0x0000002006c27211 */ /* 0x082fe400008f0eff */
[----:B------:R-:W-:Y:S01]  /*1860*/  LEA.HI.X.SX32 R6, R7, R32, 0x1, P2 ;  /* 0x0000002007067211 */ /* 0x000fe200010f0eff */
[----:B--2---:R-:W-:Y:S02]  /*1870*/  IMAD R5, R36, 0x2, R4 ;  /* 0x0000000224057824 */ /* 0x004fe400078e0204 */
[----:B------:R0:W-:Y:S01]  /*1880*/  STL [R1+0x64], R194 ;  /* 0x000064c201007387 */ /* 0x0001e20000100800 */
[----:B------:R-:W-:-:S03]  /*1890*/  IADD3 R7, P1, R3, R34, RZ ;  /* 0x0000002203077210 */ /* 0x000fc60007f3e0ff */
[----:B------:R1:W-:Y:S01]  /*18a0*/  STL [R1+0x6c], R6 ;  /* 0x00006c0601007387 */ /* 0x0003e20000100800 */
[-C--:B0-----:R-:W-:Y:S02]  /*18b0*/  IADD3 R194, P0, R24, R34.reuse, RZ ;  /* 0x0000002218c27210 */ /* 0x081fe40007f1e0ff */
[----:B-1----:R-:W-:-:S03]  /*18c0*/  IADD3 R6, P2, R4, R34, RZ ;  /* 0x0000002204067210 */ /* 0x002fc60007f5e0ff */
[----:B------:R0:W-:Y:S01]  /*18d0*/  STL [R1+0x78], R194 ;  /* 0x000078c201007387 */ /* 0x0001e20000100800 */
[----:B------:R-:W-:-:S03]  /*18e0*/  LEA.HI.X.SX32 R4, R4, R32, 0x1, P2 ;  /* 0x0000002004047211 */ /* 0x000fc600010f0eff */
[----:B------:R1:W-:Y:S04]  /*18f0*/  STL [R1+0x80], R7 ;  /* 0x0000800701007387 */ /* 0x0003e80000100800 */
[----:B------:R2:W-:Y:S01]  /*1900*/  STL [R1+0x88], R6 ;  /* 0x0000880601007387 */ /* 0x0005e20000100800 */
[----:B0-----:R-:W-:Y:S02]  /*1910*/  IADD3 R194, P3, R5, R34, RZ ;  /* 0x0000002205c27210 */ /* 0x001fe40007f7e0ff */
[----:B-1----:R-:W-:-:S03]  /*1920*/  LEA.HI.X.SX32 R7, R24, R32, 0x1, P0 ;  /* 0x0000002018077211 */ /* 0x002fc600000f0eff */
[----:B------:R0:W-:Y:S01]  /*1930*/  STL [R1+0x90], R194 ;  /* 0x000090c201007387 */ /* 0x0001e20000100800 */
[----:B------:R-:W-:Y:S02]  /*1940*/  LOP3.LUT P0, RZ, R193, 0x1, RZ, 0xc0, !PT ;  /* 0x00000001c1ff7812 */ /* 0x000fe4000780c0ff */
[-C--:B--2---:R-:W-:Y:S01]  /*1950*/  LEA.HI.X.SX32 R6, R3, R32.reuse, 0x1, P1 ;  /* 0x0000002003067211 */ /* 0x084fe200008f0eff */
[----:B------:R1:W-:Y:S01]  /*1960*/  STL [R1+0x74], R7 ;  /* 0x0000740701007387 */ /* 0x0003e20000100800 */
[----:B------:R-:W-:Y:S02]  /*1970*/  LOP3.LUT P1, RZ, R193, 0x80, RZ, 0xc0, !PT ;  /* 0x00000080c1ff7812 */ /* 0x000fe4000782c0ff */
[----:B------:R-:W-:Y:S01]  /*1980*/  LEA.HI.X.SX32 R3, R5, R32, 0x1, P3 ;  /* 0x0000002005037211 */ /* 0x000fe200018f0eff */
[----:B------:R2:W-:Y:S01]  /*1990*/  STL [R1+0x7c], R6 ;  /* 0x00007c0601007387 */ /* 0x0005e20000100800 */
[----:B------:R-:W-:Y:S02]  /*19a0*/  IMAD.MOV.U32 R5, RZ, RZ, RZ ;  /* 0x000000ffff057224 */ /* 0x000fe400078e00ff */
[----:B0-----:R-:W-:Y:S01]  /*19b0*/  IMAD.MOV.U32 R194, RZ, RZ, 0x3f800000 ;  /* 0x3f800000ffc27424 */ /* 0x001fe200078e00ff */
[----:B------:R0:W-:Y:S01]  /*19c0*/  STL [R1+0x84], R4 ;  /* 0x0000840401007387 */ /* 0x0001e20000100800 */
[----:B-1----:R-:W-:-:S03]  /*19d0*/  IMAD.MOV.U32 R7, RZ, RZ, -0x800000 ;  /* 0xff800000ff077424 */ /* 0x002fc600078e00ff */
[----:B------:R1:W-:Y:S01]  /*19e0*/  STL [R1+0x8c], R3 ;  /* 0x00008c0301007387 */ /* 0x0003e20000100800 */
[----:B--2---:R-:W-:-:S04]  /*19f0*/  SEL R6, RZ, 0x90, !P1 ;  /* 0x00000090ff067807 */ /* 0x004fc80004800000 */
[----:B------:R-:W-:-:S04]  /*1a00*/  LOP3.LUT R6, R6, 0x7f, R193, 0x78, !PT ;  /* 0x0000007f06067812 */ /* 0x000fc800078e78c1 */
[C---:B------:R-:W-:Y:S02]  /*1a10*/  LOP3.LUT R193, R6.reuse, 0x20, RZ, 0x3c, !PT ;  /* 0x0000002006c17812 */ /* 0x040fe400078e3cff */
[C---:B0-----:R-:W-:Y:S02]  /*1a20*/  LOP3.LUT R4, R6.reuse, 0x40, RZ, 0x3c, !PT ;  /* 0x0000004006047812 */ /* 0x041fe400078e3cff */
[----:B-1----:R-:W-:-:S07]  /*1a30*/  LOP3.LUT R3, R6, 0x60, RZ, 0x3c, !PT ;  /* 0x0000006006037812 */ /* 0x002fce00078e3cff */
.L_x_1:
[----:B------:R-:W2:Y:S04]  /*1a40*/  LDL R206, [R1] ;  /* 0x0000000001ce7983 */ /* 0x000ea80000100800 */
[----:B------:R-:W3:Y:S04]  /*1a50*/  LDL R201, [R1+0x8] ;  /* 0x0000080001c97983 */ /* 0x000ee80000100800 */
[----:B------:R-:W4:Y:S04]  /*1a60*/  LDL R204, [R1+0x10] ;  /* 0x0000100001cc7983 */ /* 0x000f280000100800 */
[----:B------:R-:W5:Y:S04]  /*1a70*/  LDL R203, [R1+0x4] ;  /* 0x0000040001cb7983 */ /* 0x000f680000100800 */
[----:B------:R-:W5:Y:S01]  /*1a80*/  LDL R202, [R1+0xc] ;  /* 0x00000c0001ca7983 */ /* 0x000f620000100800 */
[----:B------:R-:W-:-:S02]  /*1a90*/  SHF.R.S32.HI R4, RZ, 0x1f, R5 ;  /* 0x0000001fff047819 */ /* 0x000fc40000011405 */
[C---:B------:R-:W-:Y:S02]  /*1aa0*/  IADD3 R24, P1, R5.reuse, R8, RZ ;  /* 0x0000000805187210 */ /* 0x040fe40007f3e0ff */
[----:B------:R-:W-:Y:S02]  /*1ab0*/  IADD3 R26, P2, R5, R9, RZ ;  /* 0x00000009051a7210 */ /* 0x000fe40007f5e0ff */
[----:B------:R-:W-:Y:S01]  /*1ac0*/  LOP3.LUT R3, R3, 0xffffbfff, RZ, 0xc0, !PT ;  /* 0xffffbfff03037812 */ /* 0x000fe200078ec0ff */
[C---:B------:R-:W-:Y:S01]  /*1ad0*/  IMAD.X R25, R4.reuse, 0x1, R10, P1 ;  /* 0x0000000104197824 */ /* 0x040fe200008e060a */
[C---:B------:R-:W-:Y:S01]  /*1ae0*/  IADD3 R28, P1, R5.reuse, R12, RZ ;  /* 0x0000000c051c7210 */ /* 0x040fe20007f3e0ff */
[C---:B------:R-:W-:Y:S01]  /*1af0*/  IMAD.X R27, R4.reuse, 0x1, R11, P2 ;  /* 0x00000001041b7824 */ /* 0x040fe200010e060b */
[C---:B------:R-:W-:Y:S02]  /*1b00*/  IADD3 R30, P2, R5.reuse, R13, RZ ;  /* 0x0000000d051e7210 */ /* 0x040fe40007f5e0ff */
[----:B------:R0:W5:Y:S01]  /*1b10*/  LDG.E.U8 R39, desc[UR16][R24.64] ;  /* 0x0000001018277981 */ /* 0x000162000c1e1100 */
[C---:B------:R-:W-:Y:S01]  /*1b20*/  IMAD.X R29, R4.reuse, 0x1, R14, P1 ;  /* 0x00000001041d7824 */ /* 0x040fe200008e060e */
[C---:B------:R-:W-:Y:S01]  /*1b30*/  IADD3 R32, P1, R5.reuse, R16, RZ ;  /* 0x0000001005207210 */ /* 0x040fe20007f3e0ff */
[C---:B------:R-:W-:Y:S01]  /*1b40*/  IMAD.X R31, R4.reuse, 0x1, R15, P2 ;  /* 0x00000001041f7824 */ /* 0x040fe200010e060f */
[C---:B------:R-:W-:Y:S01]  /*1b50*/  IADD3 R34, P2, R5.reuse, R17, RZ ;  /* 0x0000001105227210 */ /* 0x040fe20007f5e0ff */
[----:B------:R1:W5:Y:S01]  /*1b60*/  LDG.E.U8 R41, desc[UR16][R26.64] ;  /* 0x000000101a297981 */ /* 0x000362000c1e1100 */
[----:B------:R-:W-:Y:S01]  /*1b70*/  USHF.L.U32 UR8, UR20, 0x5, URZ ;  /* 0x0000000514087899 */ /* 0x000fe2000800063f */
[C---:B------:R-:W-:Y:S01]  /*1b80*/  IMAD.X R33, R4.reuse, 0x1, R18, P1 ;  /* 0x0000000104217824 */ /* 0x040fe200008e0612 */
[C---:B------:R-:W-:Y:S01]  /*1b90*/  IADD3 R36, P1, R5.reuse, R20, RZ ;  /* 0x0000001405247210 */ /* 0x040fe20007f3e0ff */
[C---:B------:R-:W-:Y:S01]  /*1ba0*/  IMAD.X R35, R4.reuse, 0x1, R19, P2 ;  /* 0x0000000104237824 */ /* 0x040fe200010e0613 */
[C---:B0-----:R-:W-:Y:S01]  /*1bb0*/  IADD3 R24, P2, R5.reuse, R21, RZ ;  /* 0x0000001505187210 */ /* 0x041fe20007f5e0ff */
[----:B------:R0:W5:Y:S01]  /*1bc0*/  LDG.E.U8 R43, desc[UR16][R28.64] ;  /* 0x000000101c2b7981 */ /* 0x000162000c1e1100 */
[----:B------:R-:W-:Y:S01]  /*1bd0*/  UMOV UR13, 0xc0000010 ;  /* 0xc0000010000d7882 */ /* 0x000fe20000000000 */
[C---:B------:R-:W-:Y:S01]  /*1be0*/  IMAD.X R37, R4.reuse, 0x1, R23, P1 ;  /* 0x0000000104257824 */ /* 0x040fe200008e0617 */
[----:B------:R-:W-:Y:S01]  /*1bf0*/  UMOV UR9, URZ ;  /* 0x0000003f00097c82 */ /* 0x000fe20008000000 */
[----:B-1----:R-:W-:Y:S01]  /*1c00*/  IADD3 R26, P1, R5, R22, RZ ;  /* 0x00000016051a7210 */ /* 0x002fe20007f3e0ff */
[----:B------:R1:W5:Y:S01]  /*1c10*/  LDG.E.U8 R45, desc[UR16][R30.64] ;  /* 0x000000101e2d7981 */ /* 0x000362000c1e1100 */
[----:B------:R-:W-:Y:S01]  /*1c20*/  IMAD.X R25, R4, 0x1, R184, P2 ;  /* 0x0000000104197824 */ /* 0x000fe200010e06b8 */
[----:B------:R-:W-:-:S02]  /*1c30*/  @P0 LOP3.LUT R3, R3, 0x4000, RZ, 0xfc, !PT ;  /* 0x0000400003030812 */ /* 0x000fc400078efcff */
[----:B------:R-:W-:Y:S01]  /*1c40*/  IMAD.X R27, R4, 0x1, R185, P1 ;  /* 0x00000001041b7824 */ /* 0x000fe200008e06b9 */
[C---:B0-----:R-:W-:Y:S01]  /*1c50*/  IADD3 R28, P2, R5.reuse, R186, RZ ;  /* 0x000000ba051c7210 */ /* 0x041fe20007f5e0ff */
[----:B------:R0:W5:Y:S01]  /*1c60*/  LDG.E.U8 R47, desc[UR16][R32.64] ;  /* 0x00000010202f7981 */ /* 0x000162000c1e1100 */
[----:B-1----:R-:W-:-:S03]  /*1c70*/  IADD3 R30, P1, R5, R187, RZ ;  /* 0x000000bb051e7210 */ /* 0x002fc60007f3e0ff */
[----:B------:R1:W5:Y:S01]  /*1c80*/  LDG.E.U8 R49, desc[UR16][R34.64] ;  /* 0x0000001022317981 */ /* 0x000362000c1e1100 */
[C---:B------:R-:W-:Y:S02]  /*1c90*/  IMAD.X R29, R4.reuse, 0x1, R189, P2 ;  /* 0x00000001041d7824 */ /* 0x040fe400010e06bd */
[----:B------:R-:W-:Y:S01]  /*1ca0*/  IMAD.X R31, R4, 0x1, R190, P1 ;  /* 0x00000001041f7824 */ /* 0x000fe200008e06be */
[C---:B0-----:R-:W-:Y:S01]  /*1cb0*/  IADD3 R32, P2, R5.reuse, R188, RZ ;  /* 0x000000bc05207210 */ /* 0x041fe20007f5e0ff */
[----:B------:R2:W5:Y:S01]  /*1cc0*/  LDG.E.U8 R51, desc[UR16][R36.64] ;  /* 0x0000001024337981 */ /* 0x000562000c1e1100 */
[----:B-1----:R-:W-:-:S03]  /*1cd0*/  IADD3 R34, P1, R5, R251, RZ ;  /* 0x000000fb05227210 */ /* 0x002fc60007f3e0ff */
[----:B------:R3:W5:Y:S01]  /*1ce0*/  LDG.E.U8 R53, desc[UR16][R24.64] ;  /* 0x0000001018357981 */ /* 0x000762000c1e1100 */
[----:B------:R-:W-:-:S03]  /*1cf0*/  IMAD.X R33, R4, 0x1, R191, P2 ;  /* 0x0000000104217824 */ /* 0x000fc600010e06bf */
[----:B------:R4:W5:Y:S01]  /*1d00*/  LDG.E.U8 R55, desc[UR16][R26.64] ;  /* 0x000000101a377981 */ /* 0x000962000c1e1100 */
[----:B------:R-:W-:-:S03]  /*1d10*/  IMAD.X R35, R4, 0x1, R192, P1 ;  /* 0x0000000104237824 */ /* 0x000fc600008e06c0 */
[----:B------:R-:W5:Y:S04]  /*1d20*/  LDG.E.U8 R29, desc[UR16][R28.64] ;  /* 0x000000101c1d7981 */ /* 0x000f68000c1e1100 */
[----:B------:R-:W5:Y:S01]  /*1d30*/  LDG.E.U8 R193, desc[UR16][R30.64] ;  /* 0x000000101ec17981 */ /* 0x000f62000c1e1100 */
[C---:B--2---:R-:W-:Y:S02]  /*1d40*/  IADD3 R36, P2, R5.reuse, R206, RZ ;  /* 0x000000ce05247210 */ /* 0x044fe40007f5e0ff */
[C---:B---3--:R-:W-:Y:S02]  /*1d50*/  IADD3 R24, P3, R5.reuse, R201, RZ ;  /* 0x000000c905187210 */ /* 0x048fe40007f7e0ff */
[----:B----4-:R-:W-:Y:S01]  /*1d60*/  IADD3 R26, P1, R5, R204, RZ ;  /* 0x000000cc051a7210 */ /* 0x010fe20007f3e0ff */
[C---:B------:R-:W-:Y:S01]  /*1d70*/  IMAD.X R37, R4.reuse, 0x1, R252, P2 ;  /* 0x0000000104257824 */ /* 0x040fe200010e06fc */
[----:B------:R-:W2:Y:S01]  /*1d80*/  LDG.E.U8 R201, desc[UR16][R32.64] ;  /* 0x0000001020c97981 */ /* 0x000ea2000c1e1100 */
[----:B-----5:R-:W-:-:S03]  /*1d90*/  IMAD.X R25, R4, 0x1, R203, P3 ;  /* 0x0000000104197824 */ /* 0x020fc600018e06cb */
[----:B------:R-:W3:Y:S01]  /*1da0*/  LDG.E.U8 R203, desc[UR16][R34.64] ;  /* 0x0000001022cb7981 */ /* 0x000ee2000c1e1100 */
[----:B------:R-:W-:-:S03]  /*1db0*/  IMAD.X R27, R4, 0x1, R202, P1 ;  /* 0x00000001041b7824 */ /* 0x000fc600008e06ca */
[----:B------:R-:W4:Y:S04]  /*1dc0*/  LDG.E.U8 R207, desc[UR16][R36.64] ;  /* 0x0000001024cf7981 */ /* 0x000f28000c1e1100 */
[----:B------:R-:W5:Y:S04]  /*1dd0*/  LDG.E.U8 R209, desc[UR16][R24.64] ;  /* 0x0000001018d17981 */ /* 0x000f68000c1e1100 */
[----:B------:R-:W5:Y:S01]  /*1de0*/  LDG.E.U8 R211, desc[UR16][R26.64] ;  /* 0x000000101ad37981 */ /* 0x000f62000c1e1100 */
[----:B------:R-:W-:Y:S06]  /*1df0*/  BAR.SYNC.DEFER_BLOCKING 0x0 ;  /* 0x0000000000007b1d */ /* 0x000fec0000010000 */
[----:B------:R-:W-:Y:S04]  /*1e00*/  STS.U8 [R6+UR11+0x2000], R39 ;  /* 0x0020002706007988 */ /* 0x000fe8000800000b */
        /* <DEDUP_REMOVED lines=9> */
[----:B------:R0:W-:Y:S01]  /*1ea0*/  STS.U8 [R6+UR11+0x2a00], R193 ;  /* 0x002a00c106007988 */ /* 0x0001e2000800000b */
[----:B------:R-:W-:-:S04]  /*1eb0*/  ULOP3.LUT UR8, UR8, 0x80, URZ, 0xc0, !UPT ;  /* 0x0000008008087892 */ /* 0x000fc8000f8ec03f */
[----:B------:R-:W-:-:S04]  /*1ec0*/  ULEA.HI UR8, UR11, UR8, URZ, 0x1c ;  /* 0x000000080b087291 */ /* 0x000fc8000f8fe03f */
[----:B------:R-:W-:-:S07]  /*1ed0*/  ULOP3.LUT UR8, UR8, 0x3fff, URZ, 0xc0, !UPT ;  /* 0x00003fff08087892 */ /* 0x000fce000f8ec03f */
[----:B------:R-:W-:Y:S01]  /*1ee0*/  UMOV UR12, UR8 ;  /* 0x00000008000c7c82 */ /* 0x000fe20008000000 */
[----:B------:R-:W1:Y:S01]  /*1ef0*/  S2R R202, SR_TID.X ;  /* 0x0000000000ca7919 */ /* 0x000e620000002100 */
[----:B0-----:R-:W-:Y:S01]  /*1f00*/  LOP3.LUT R193, R0, 0x80, RZ, 0xfc, !PT ;  /* 0x0000008000c17812 */ /* 0x001fe200078efcff */
[----:B-1----:R-:W-:-:S05]  /*1f10*/  IMAD.SHL.U32 R4, R202, 0x2, RZ ;  /* 0x00000002ca047824 */ /* 0x002fca00078e00ff */
[----:B------:R-:W-:Y:S01]  /*1f20*/  LOP3.LUT R4, R4, 0x6, RZ, 0xc0, !PT ;  /* 0x0000000604047812 */ /* 0x000fe200078ec0ff */
[----:B--2---:R-:W-:Y:S04]  /*1f30*/  STS.U8 [R6+UR11+0x2b00], R201 ;  /* 0x002b00c906007988 */ /* 0x004fe8000800000b */
[----:B---3--:R-:W-:Y:S04]  /*1f40*/  STS.U8 [R6+UR11+0x2c00], R203 ;  /* 0x002c00cb06007988 */ /* 0x008fe8000800000b */
[----:B----4-:R0:W-:Y:S04]  /*1f50*/  STS.U8 [R6+UR11+0x2d00], R207 ;  /* 0x002d00cf06007988 */ /* 0x0101e8000800000b */
[----:B-----5:R1:W-:Y:S04]  /*1f60*/  STS.U8 [R6+UR11+0x2e00], R209 ;  /* 0x002e00d106007988 */ /* 0x0203e8000800000b */
[----:B------:R2:W-:Y:S01]  /*1f70*/  STS.U8 [R6+UR11+0x2f00], R211 ;  /* 0x002f00d306007988 */ /* 0x0005e2000800000b */
[----:B------:R3:W-:Y:S06]  /*1f80*/  MEMBAR.ALL.CTA ;  /* 0x0000000000007992 */ /* 0x0007ec0000008000 */
[----:B---3--:R-:W3:Y:S02]  /*1f90*/  FENCE.VIEW.ASYNC.S ;  /* 0x00000000000073c6 */ /* 0x008ee40000000000 */
[----:B---3--:R-:W-:Y:S06]  /*1fa0*/  BAR.SYNC.DEFER_BLOCKING 0x0 ;  /* 0x0000000000007b1d */ /* 0x008fec0000010000 */
[----:B------:R-:W-:-:S06]  /*1fb0*/  WARPGROUP.ARRIVE ;  /* 0x00000000000079c5 */ /* 0x000fcc0000000000 */
[----:B------:R-:W-:Y:S01]  /*1fc0*/  QGMMA.64x128x32.F32.E4M3.E4M3 R88, gdesc[UR12], RZ, !UPT ;  /* 0x01e000000c5879f3 */ /* 0x000fe2000c7008ff */
[----:B------:R-:W-:Y:S01]  /*1fd0*/  UMOV UR12, 0xffffff00 ;  /* 0xffffff00000c7882 */ /* 0x000fe20000000000 */
[----:B------:R-:W-:Y:S02]  /*1fe0*/  UMOV UR13, 0x3fffffef ;  /* 0x3fffffef000d7882 */ /* 0x000fe40000000000 */
[----:B------:R-:W-:-:S09]  /*1ff0*/  UIADD3.64 UR12, UR8, -UR12, URZ ;  /* 0x8000000c080c7297 */ /* 0x000fd2000fffe03f */
[----:B------:R-:W-:Y:S01]  /*2000*/  QGMMA.64x128x32.F32.E4M3.E4M3 R24, gdesc[UR12], RZ, !UPT, gsb0 ;  /* 0x01e000000c1879f3 */ /* 0x000fe2000c0008ff */
[----:B0-----:R-:W-:-:S04]  /*2010*/  IADD3 R207, P1, R4, UR5, RZ ;  /* 0x0000000504cf7c10 */ /* 0x001fc8000ff3e0ff */
[----:B------:R-:W-:Y:S01]  /*2020*/  IADD3 R223, P3, R207, 0x9, RZ ;  /* 0x00000009cfdf7810 */ /* 0x000fe20007f7e0ff */
[----:B------:R-:W-:-:S04]  /*2030*/  IMAD.X R201, RZ, RZ, UR6, P1 ;  /* 0x00000006ffc97e24 */ /* 0x000fc800088e06ff */
[----:B------:R-:W-:Y:S01]  /*2040*/  IMAD.X R226, RZ, RZ, R201, P3 ;  /* 0x000000ffffe27224 */ /* 0x000fe200018e06c9 */
[C---:B------:R-:W-:Y:S02]  /*2050*/  IADD3 R215, P3, R207.reuse, 0x11, RZ ;  /* 0x00000011cfd77810 */ /* 0x040fe40007f7e0ff */
[----:B------:R-:W-:-:S03]  /*2060*/  IADD3 R222, P1, R207, 0x10, RZ ;  /* 0x00000010cfde7810 */ /* 0x000fc60007f3e0ff */
[--C-:B------:R-:W-:Y:S01]  /*2070*/  IMAD.X R210, RZ, RZ, R201.reuse, P3 ;  /* 0x000000ffffd27224 */ /* 0x100fe200018e06c9 */
[C---:B------:R-:W-:Y:S01]  /*2080*/  IADD3 R214, P3, R207.reuse, 0x19, RZ ;  /* 0x00000019cfd67810 */ /* 0x040fe20007f7e0ff */
[--C-:B------:R-:W-:Y:S01]  /*2090*/  IMAD.X R216, RZ, RZ, R201.reuse, P1 ;  /* 0x000000ffffd87224 */ /* 0x100fe200008e06c9 */
[C---:B------:R-:W-:Y:S02]  /*20a0*/  IADD3 R213, P1, R207.reuse, 0x18, RZ ;  /* 0x00000018cfd57810 */ /* 0x040fe40007f3e0ff */
[C---:B------:R-:W-:Y:S01]  /*20b0*/  IADD3 R203, P5, R207.reuse, 0x8, RZ ;  /* 0x00000008cfcb7810 */ /* 0x040fe20007fbe0ff */
[--C-:B------:R-:W-:Y:S01]  /*20c0*/  IMAD.X R208, RZ, RZ, R201.reuse, P3 ;  /* 0x000000ffffd07224 */ /* 0x100fe200018e06c9 */
[----:B------:R-:W-:Y:S02]  /*20d0*/  LOP3.LUT R4, R0, 0x88, RZ, 0xfc, !PT ;  /* 0x0000008800047812 */ /* 0x000fe400078efcff */
[----:B------:R-:W-:Y:S01]  /*20e0*/  IADD3 R212, P3, R207, 0x21, RZ ;  /* 0x00000021cfd47810 */ /* 0x000fe20007f7e0ff */
[----:B-1----:R-:W-:Y:S01]  /*20f0*/  IMAD.X R209, RZ, RZ, R201, P1 ;  /* 0x000000ffffd17224 */ /* 0x002fe200008e06c9 */
[----:B------:R-:W-:-:S02]  /*2100*/  ISETP.GT.U32.AND P2, PT, R203, R0, PT ;  /* 0x00000000cb00720c */ /* 0x000fc40003f44070 */
[C---:B------:R-:W-:Y:S02]  /*2110*/  ISETP.GT.U32.AND P0, PT, R203.reuse, R193, PT ;  /* 0x000000c1cb00720c */ /* 0x040fe40003f04070 */
[----:B------:R-:W-:Y:S01]  /*2120*/  ISETP.GT.U32.AND P4, PT, R203, R4, PT ;  /* 0x00000004cb00720c */ /* 0x000fe20003f84070 */
[--C-:B------:R-:W-:Y:S01]  /*2130*/  IMAD.X R203, RZ, RZ, R201.reuse, P3 ;  /* 0x000000ffffcb7224 */ /* 0x100fe200018e06c9 */
[C---:B------:R-:W-:Y:S02]  /*2140*/  IADD3 R206, P1, R207.reuse, 0x20, RZ ;  /* 0x00000020cfce7810 */ /* 0x040fe40007f3e0ff */
[----:B------:R-:W-:Y:S02]  /*2150*/  LOP3.LUT R204, R0, 0x8, RZ, 0xfc, !PT ;  /* 0x0000000800cc7812 */ /* 0x000fe400078efcff */
[C---:B------:R-:W-:Y:S01]  /*2160*/  IADD3 R202, P3, R207.reuse, 0x28, RZ ;  /* 0x00000028cfca7810 */ /* 0x040fe20007f7e0ff */
[----:B--2---:R-:W-:Y:S01]  /*2170*/  IMAD.X R211, RZ, RZ, R201, P1 ;  /* 0x000000ffffd37224 */ /* 0x004fe200008e06c9 */
[----:B------:R-:W-:-:S03]  /*2180*/  ISETP.GT.U32.AND P1, PT, R207, R204, PT ;  /* 0x000000cccf00720c */ /* 0x000fc60003f24070 */
[--C-:B------:R-:W-:Y:S01]  /*2190*/  IMAD.X R219, RZ, RZ, R201.reuse, P3 ;  /* 0x000000ffffdb7224 */ /* 0x100fe200018e06c9 */
[----:B------:R-:W-:Y:S01]  /*21a0*/  ISETP.GT.U32.AND.EX P1, PT, R201, RZ, PT, P1 ;  /* 0x000000ffc900720c */ /* 0x000fe20003f24110 */
[----:B------:R-:W-:Y:S01]  /*21b0*/  IMAD.X R225, RZ, RZ, R201, P5 ;  /* 0x000000ffffe17224 */ /* 0x000fe200028e06c9 */
[----:B------:R-:W-:-:S04]  /*21c0*/  ISETP.GE.U32.AND P5, PT, R207, R0, PT ;  /* 0x00000000cf00720c */ /* 0x000fc80003fa6070 */
[----:B------:R-:W-:Y:S02]  /*21d0*/  ISETP.GE.U32.AND.EX P5, PT, R201, RZ, PT, P5 ;  /* 0x000000ffc900720c */ /* 0x000fe40003fa6150 */
[C---:B------:R-:W-:Y:S02]  /*21e0*/  ISETP.GT.U32.AND.EX P2, PT, R225.reuse, RZ, PT, P2 ;  /* 0x000000ffe100720c */ /* 0x040fe40003f44120 */
[----:B------:R-:W-:Y:S01]  /*21f0*/  ISETP.GT.U32.AND.EX P0, PT, R225, RZ, PT, P0 ;  /* 0x000000ffe100720c */ /* 0x000fe20003f04100 */
[----:B------:R-:W-:Y:S02]  /*2200*/  WARPGROUP.DEPBAR.LE gsb0, 0x0 ;  /* 0x00008000000079c5 */ /* 0x000fe40000010000 */
[----:B------:R-:W-:Y:S01]  /*2210*/  FMUL R221, R89, UR21 ;  /* 0x0000001559dd7c20 */ /* 0x000fe20008400000 */
[----:B------:R-:W-:Y:S01]  /*2220*/  IADD3 R89, P3, R207, 0x29, RZ ;  /* 0x00000029cf597810 */ /* 0x000fe20007f7e0ff */
[----:B------:R-:W-:-:S04]  /*2230*/  FMUL R220, R90, UR21 ;  /* 0x000000155adc7c20 */ /* 0x000fc80008400000 */
[----:B------:R-:W-:Y:S01]  /*2240*/  IMAD.X R90, RZ, RZ, R201, P3 ;  /* 0x000000ffff5a7224 */ /* 0x000fe200018e06c9 */
[----:B------:R-:W-:Y:S02]  /*2250*/  ISETP.GE.U32.AND P3, PT, R207, R204, PT ;  /* 0x000000cccf00720c */ /* 0x000fe40003f66070 */
[----:B------:R-:W-:Y:S02]  /*2260*/  FSEL R220, R220, -INF , !P1 ;  /* 0xff800000dcdc7808 */ /* 0x000fe40004800000 */
[----:B------:R-:W-:Y:S01]  /*2270*/  ISETP.GT.U32.AND P1, PT, R223, R0, PT ;  /* 0x00000000df00720c */ /* 0x000fe20003f24070 */
[----:B------:R-:W-:Y:S01]  /*2280*/  FMUL R91, R91, UR21 ;  /* 0x000000155b5b7c20 */ /* 0x000fe20008400000 */
[----:B------:R-:W-:Y:S01]  /*2290*/  ISETP.GE.U32.AND.EX P3, PT, R201, RZ, PT, P3 ;  /* 0x000000ffc900720c */ /* 0x000fe20003f66130 */
[----:B------:R-:W-:Y:S01]  /*22a0*/  FMUL R224, R92, UR21 ;  /* 0x000000155ce07c20 */ /* 0x000fe20008400000 */
[----:B------:R-:W-:Y:S01]  /*22b0*/  FMUL R93, R93, UR21 ;  /* 0x000000155d5d7c20 */ /* 0x000fe20008400000 */
[----:B------:R-:W-:-:S02]  /*22c0*/  ISETP.GT.U32.AND.EX P1, PT, R226, RZ, PT, P1 ;  /* 0x000000ffe200720c */ /* 0x000fc40003f24110 */
[----:B------:R-:W-:Y:S02]  /*22d0*/  FSEL R221, R221, -INF , !P5 ;  /* 0xff800000dddd7808 */ /* 0x000fe40006800000 */
[----:B------:R-:W-:Y:S02]  /*22e0*/  ISETP.GT.U32.AND P5, PT, R207, R0, PT ;  /* 0x00000000cf00720c */ /* 0x000fe40003fa4070 */
[----:B------:R-:W-:Y:S01]  /*22f0*/  FSEL R92, R91, -INF , !P3 ;  /* 0xff8000005b5c7808 */ /* 0x000fe20005800000 */
[----:B------:R-:W-:Y:S01]  /*2300*/  FMUL R88, R88, UR21 ;  /* 0x0000001558587c20 */ /* 0x000fe20008400000 */
[----:B------:R-:W-:Y:S02]  /*2310*/  ISETP.GT.U32.AND P3, PT, R223, R204, PT ;  /* 0x000000ccdf00720c */ /* 0x000fe40003f64070 */
[----:B------:R-:W-:Y:S02]  /*2320*/  FSEL R91, R224, -INF , !P2 ;  /* 0xff800000e05b7808 */ /* 0x000fe40005000000 */
[----:B------:R-:W-:-:S02]  /*2330*/  FSEL R93, R93, -INF , !P1 ;  /* 0xff8000005d5d7808 */ /* 0x000fc40004800000 */
[C---:B------:R-:W-:Y:S02]  /*2340*/  ISETP.GT.U32.AND P2, PT, R223.reuse, R193, PT ;  /* 0x000000c1df00720c */ /* 0x040fe40003f44070 */
[----:B------:R-:W-:Y:S01]  /*2350*/  ISETP.GT.U32.AND P1, PT, R223, R4, PT ;  /* 0x00000004df00720c */ /* 0x000fe20003f24070 */
[----:B------:R-:W-:Y:S01]  /*2360*/  FMUL R223, R94, UR21 ;  /* 0x000000155edf7c20 */ /* 0x000fe20008400000 */
[----:B------:R-:W-:Y:S01]  /*2370*/  ISETP.GT.U32.AND.EX P5, PT, R201, RZ, PT, P5 ;  /* 0x000000ffc900720c */ /* 0x000fe20003fa4150 */
[----:B------:R-:W-:Y:S01]  /*2380*/  FMUL R95, R95, UR21 ;  /* 0x000000155f5f7c20 */ /* 0x000fe20008400000 */
[----:B------:R-:W-:Y:S02]  /*2390*/  ISETP.GT.U32.AND.EX P3, PT, R226, RZ, PT, P3 ;  /* 0x000000ffe200720c */ /* 0x000fe40003f64130 */
[----:B------:R-:W-:Y:S02]  /*23a0*/  FSEL R94, R88, -INF , !P5 ;  /* 0xff800000585e7808 */ /* 0x000fe40006800000 */
[----:B------:R-:W-:-:S02]  /*23b0*/  FSEL R88, R223, -INF , !P5 ;  /* 0xff800000df587808 */ /* 0x000fc40006800000 */
[-C--:B------:R-:W-:Y:S02]  /*23c0*/  ISETP.GT.U32.AND P5, PT, R222, R0.reuse, PT ;  /* 0x00000000de00720c */ /* 0x080fe40003fa4070 */
[----:B------:R-:W-:Y:S02]  /*23d0*/  FSEL R95, R95, -INF , !P3 ;  /* 0xff8000005f5f7808 */ /* 0x000fe40005800000 */
[----:B------:R-:W-:Y:S01]  /*23e0*/  ISETP.GT.U32.AND P3, PT, R215, R0, PT ;  /* 0x00000000d700720c */ /* 0x000fe20003f64070 */
[----:B------:R-:W-:Y:S01]  /*23f0*/  FMUL R96, R96, UR21 ;  /* 0x0000001560607c20 */ /* 0x000fe20008400000 */
[----:B------:R-:W-:Y:S01]  /*2400*/  ISETP.GT.U32.AND.EX P5, PT, R216, RZ, PT, P5 ;  /* 0x000000ffd800720c */ /* 0x000fe20003fa4150 */
[----:B------:R-:W-:Y:S01]  /*2410*/  FMUL R223, R97, UR21 ;  /* 0x0000001561df7c20 */ /* 0x000fe20008400000 */
[----:B------:R-:W-:Y:S02]  /*2420*/  ISETP.GT.U32.AND.EX P3, PT, R210, RZ, PT, P3 ;  /* 0x000000ffd200720c */ /* 0x000fe40003f64130 */
        /* <DEDUP_REMOVED lines=48> */
[----:B------:R-:W-:-:S02]  /*2730*/  LOP3.LUT R3, R3, 0xffffdfff, RZ, 0xc0, !PT ;  /* 0xffffdfff03037812 */ /* 0x000fc400078ec0ff */
[----:B------:R-:W-:Y:S02]  /*2740*/  FSEL R109, R108, -INF , !P5 ;  /* 0xff8000006c6d7808 */ /* 0x000fe40006800000 */
[-C--:B------:R-:W-:Y:S02]  /*2750*/  ISETP.GT.U32.AND P5, PT, R202, R204.reuse, PT ;  /* 0x000000ccca00720c */ /* 0x080fe40003fa4070 */
[----:B------:R-:W-:Y:S02]  /*2760*/  FSEL R108, R223, -INF , !P3 ;  /* 0xff800000df6c7808 */ /* 0x000fe40005800000 */
[----:B------:R-:W-:Y:S02]  /*2770*/  @P0 LOP3.LUT R3, R3, 0x2000, RZ, 0xfc, !PT ;  /* 0x0000200003030812 */ /* 0x000fe400078efcff */
[----:B------:R-:W-:Y:S02]  /*2780*/  ISETP.GT.U32.AND P3, PT, R89, R204, PT ;  /* 0x000000cc5900720c */ /* 0x000fe40003f64070 */
[----:B------:R-:W-:-:S02]  /*2790*/  ISETP.GT.U32.AND.EX P4, PT, R225, RZ, PT, P4 ;  /* 0x000000ffe100720c */ /* 0x000fc40003f84140 */
[----:B------:R-:W-:Y:S01]  /*27a0*/  ISETP.GT.U32.AND.EX P0, PT, R226, RZ, PT, P1 ;  /* 0x000000ffe200720c */ /* 0x000fe20003f04110 */
[----:B------:R-:W-:Y:S01]  /*27b0*/  FMUL R110, R110, UR21 ;  /* 0x000000156e6e7c20 */ /* 0x000fe20008400000 */
[----:B------:R-:W-:Y:S01]  /*27c0*/  IADD3 R225, P1, R207, 0x31, RZ ;  /* 0x00000031cfe17810 */ /* 0x000fe20007f3e0ff */
[----:B------:R-:W-:Y:S01]  /*27d0*/  FMUL R223, R111, UR21 ;  /* 0x000000156fdf7c20 */ /* 0x000fe20008400000 */
[----:B------:R-:W-:Y:S01]  /*27e0*/  ISETP.GT.U32.AND.EX P5, PT, R219, RZ, PT, P5 ;  /* 0x000000ffdb00720c */ /* 0x000fe20003fa4150 */
[----:B------:R-:W-:Y:S01]  /*27f0*/  FMUL R224, R112, UR21 ;  /* 0x0000001570e07c20 */ /* 0x000fe20008400000 */
[----:B------:R-:W-:Y:S01]  /*2800*/  ISETP.GT.U32.AND.EX P3, PT, R90, RZ, PT, P3 ;  /* 0x000000ff5a00720c */ /* 0x000fe20003f64130 */
[----:B------:R-:W-:Y:S01]  /*2810*/  IMAD.X R112, RZ, RZ, R201, P1 ;  /* 0x000000ffff707224 */ /* 0x000fe200008e06c9 */
[----:B------:R-:W-:Y:S02]  /*2820*/  FSEL R111, R110, -INF , !P5 ;  /* 0xff8000006e6f7808 */ /* 0x000fe40006800000 */
[----:B------:R-:W-:-:S02]  /*2830*/  ISETP.GT.U32.AND P1, PT, R225, R0, PT ;  /* 0x00000000e100720c */ /* 0x000fc40003f24070 */
[----:B------:R-:W-:Y:S01]  /*2840*/  FSEL R110, R223, -INF , !P3 ;  /* 0xff800000df6e7808 */ /* 0x000fe20005800000 */
[----:B------:R-:W-:Y:S01]  /*2850*/  FMUL R113, R113, UR21 ;  /* 0x0000001571717c20 */ /* 0x000fe20008400000 */
[C---:B------:R-:W-:Y:S02]  /*2860*/  ISETP.GT.U32.AND P5, PT, R222.reuse, R193, PT ;  /* 0x000000c1de00720c */ /* 0x040fe40003fa4070 */
[----:B------:R-:W-:Y:S02]  /*2870*/  ISETP.GT.U32.AND P3, PT, R222, R4, PT ;  /* 0x00000004de00720c */ /* 0x000fe40003f64070 */
[----:B------:R-:W-:Y:S02]  /*2880*/  IADD3 R222, P6, R207, 0x30, RZ ;  /* 0x00000030cfde7810 */ /* 0x000fe40007fde0ff */
[----:B------:R-:W-:-:S03]  /*2890*/  ISETP.GT.U32.AND.EX P1, PT, R112, RZ, PT, P1 ;  /* 0x000000ff7000720c */ /* 0x000fc60003f24110 */
[----:B------:R-:W-:Y:S01]  /*28a0*/  IMAD.X R223, RZ, RZ, R201, P6 ;  /* 0x000000ffffdf7224 */ /* 0x000fe200030e06c9 */
[----:B------:R-:W-:Y:S02]  /*28b0*/  FSEL R113, R113, -INF , !P1 ;  /* 0xff80000071717808 */ /* 0x000fe40004800000 */
[----:B------:R-:W-:Y:S01]  /*28c0*/  ISETP.GT.U32.AND P1, PT, R222, R204, PT ;  /* 0x000000ccde00720c */ /* 0x000fe20003f24070 */
[----:B------:R-:W-:Y:S01]  /*28d0*/  FMUL R114, R114, UR21 ;  /* 0x0000001572727c20 */ /* 0x000fe20008400000 */
[----:B------:R-:W-:Y:S02]  /*28e0*/  ISETP.GT.U32.AND.EX P2, PT, R226, RZ, PT, P2 ;  /* 0x000000ffe200720c */ /* 0x000fe40003f44120 */
[----:B------:R-:W-:Y:S02]  /*28f0*/  LOP3.LUT R3, R3, 0xffffefff, RZ, 0xc0, !PT ;  /* 0xffffefff03037812 */ /* 0x000fe400078ec0ff */
[----:B------:R-:W-:Y:S02]  /*2900*/  ISETP.GT.U32.AND.EX P1, PT, R223, RZ, PT, P1 ;  /* 0x000000ffdf00720c */ /* 0x000fe40003f24110 */
[----:B------:R-:W-:-:S02]  /*2910*/  @P4 LOP3.LUT R3, R3, 0x1000, RZ, 0xfc, !PT ;  /* 0x0000100003034812 */ /* 0x000fc400078efcff */
[----:B------:R-:W-:Y:S02]  /*2920*/  FSEL R114, R114, -INF , !P1 ;  /* 0xff80000072727808 */ /* 0x000fe40004800000 */
[----:B------:R-:W-:Y:S01]  /*2930*/  ISETP.GT.U32.AND P1, PT, R225, R204, PT ;  /* 0x000000cce100720c */ /* 0x000fe20003f24070 */
[----:B------:R-:W-:Y:S01]  /*2940*/  FMUL R115, R115, UR21 ;  /* 0x0000001573737c20 */ /* 0x000fe20008400000 */
[----:B------:R-:W-:Y:S02]  /*2950*/  LOP3.LUT R3, R3, 0xfffff7ff, RZ, 0xc0, !PT ;  /* 0xfffff7ff03037812 */ /* 0x000fe400078ec0ff */
[----:B------:R-:W-:Y:S02]  /*2960*/  ISETP.GT.U32.AND.EX P1, PT, R112, RZ, PT, P1 ;  /* 0x000000ff7000720c */ /* 0x000fe40003f24110 */
[----:B------:R-:W-:Y:S02]  /*2970*/  @P2 LOP3.LUT R3, R3, 0x800, RZ, 0xfc, !PT ;  /* 0x0000080003032812 */ /* 0x000fe400078efcff */
[----:B------:R-:W-:-:S02]  /*2980*/  FSEL R115, R115, -INF , !P1 ;  /* 0xff80000073737808 */ /* 0x000fc40004800000 */
[----:B------:R-:W-:Y:S02]  /*2990*/  ISETP.GT.U32.AND.EX P1, PT, R216, RZ, PT, P5 ;  /* 0x000000ffd800720c */ /* 0x000fe40003f24150 */
[----:B------:R-:W-:-:S04]  /*29a0*/  LOP3.LUT R3, R3, 0xfffffbff, RZ, 0xc0, !PT ;  /* 0xfffffbff03037812 */ /* 0x000fc800078ec0ff */
[----:B------:R-:W-:Y:S02]  /*29b0*/  @P0 LOP3.LUT R3, R3, 0x400, RZ, 0xfc, !PT ;  /* 0x0000040003030812 */ /* 0x000fe400078efcff */
[----:B------:R-:W-:Y:S02]  /*29c0*/  ISETP.GT.U32.AND.EX P0, PT, R216, RZ, PT, P3 ;  /* 0x000000ffd800720c */ /* 0x000fe40003f04130 */
[----:B------:R-:W-:Y:S02]  /*29d0*/  LOP3.LUT R3, R3, 0xfffffdff, RZ, 0xc0, !PT ;  /* 0xfffffdff03037812 */ /* 0x000fe400078ec0ff */
[----:B------:R-:W-:Y:S02]  /*29e0*/  IADD3 R216, P3, R207, 0x38, RZ ;  /* 0x00000038cfd87810 */ /* 0x000fe40007f7e0ff */
[----:B------:R-:W-:Y:S02]  /*29f0*/  @P1 LOP3.LUT R3, R3, 0x200, RZ, 0xfc, !PT ;  /* 0x0000020003031812 */ /* 0x000fe400078efcff */
[----:B------:R-:W-:-:S02]  /*2a00*/  ISETP.GT.U32.AND P2, PT, R215, R193, PT ;  /* 0x000000c1d700720c */ /* 0x000fc40003f44070 */
[----:B------:R-:W-:Y:S01]  /*2a10*/  ISETP.GT.U32.AND P1, PT, R215, R4, PT ;  /* 0x00000004d700720c */ /* 0x000fe20003f24070 */
[----:B------:R-:W-:Y:S01]  /*2a20*/  IMAD.X R215, RZ, RZ, R201, P3 ;  /* 0x000000ffffd77224 */ /* 0x000fe200018e06c9 */
[----:B------:R-:W-:Y:S01]  /*2a30*/  ISETP.GT.U32.AND P3, PT, R216, R0, PT ;  /* 0x00000000d800720c */ /* 0x000fe20003f64070 */
[----:B------:R-:W-:-:S03]  /*2a40*/  FMUL R116, R116, UR21 ;  /* 0x0000001574747c20 */ /* 0x000fc60008400000 */
[----:B------:R-:W-:Y:S02]  /*2a50*/  ISETP.GT.U32.AND.EX P3, PT, R215, RZ, PT, P3 ;  /* 0x000000ffd700720c */ /* 0x000fe40003f64130 */
[----:B------:R-:W-:Y:S02]  /*2a60*/  LOP3.LUT R3, R3, 0xffffff7f, RZ, 0xc0, !PT ;  /* 0xffffff7f03037812 */ /* 0x000fe400078ec0ff */
[----:B------:R-:W-:Y:S02]  /*2a70*/  FSEL R116, R116, -INF , !P3 ;  /* 0xff80000074747808 */ /* 0x000fe40005800000 */
[----:B------:R-:W-:Y:S02]  /*2a80*/  ISETP.GT.U32.AND.EX P3, PT, R210, RZ, PT, P2 ;  /* 0x000000ffd200720c */ /* 0x000fe40003f64120 */
[----:B------:R-:W-:-:S04]  /*2a90*/  @P0 LOP3.LUT R3, R3, 0x80, RZ, 0xfc, !PT ;  /* 0x0000008003030812 */ /* 0x000fc800078efcff */
[----:B------:R-:W-:Y:S02]  /*2aa0*/  LOP3.LUT R3, R3, 0xfffffeff, RZ, 0xc0, !PT ;  /* 0xfffffeff03037812 */ /* 0x000fe400078ec0ff */
[----:B------:R-:W-:Y:S02]  /*2ab0*/  ISETP.GT.U32.AND.EX P0, PT, R210, RZ, PT, P1 ;  /* 0x000000ffd200720c */ /* 0x000fe40003f04110 */
[C---:B------:R-:W-:Y:S02]  /*2ac0*/  ISETP.GT.U32.AND P2, PT, R213.reuse, R193, PT ;  /* 0x000000c1d500720c */ /* 0x040fe40003f44070 */
[----:B------:R-:W-:Y:S02]  /*2ad0*/  ISETP.GT.U32.AND P1, PT, R213, R4, PT ;  /* 0x00000004d500720c */ /* 0x000fe40003f24070 */
[----:B------:R-:W-:Y:S02]  /*2ae0*/  @P3 LOP3.LUT R3, R3, 0x100, RZ, 0xfc, !PT ;  /* 0x0000010003033812 */ /* 0x000fe400078efcff */
[----:B------:R-:W-:Y:S01]  /*2af0*/  IADD3 R213, P3, R207, 0x39, RZ ;  /* 0x00000039cfd57810 */ /* 0x000fe20007f7e0ff */
[----:B------:R-:W-:-:S04]  /*2b00*/  FMUL R117, R117, UR21 ;  /* 0x0000001575757c20 */ /* 0x000fc80008400000 */
[----:B------:R-:W-:Y:S01]  /*2b10*/  IMAD.X R210, RZ, RZ, R201, P3 ;  /* 0x000000ffffd27224 */ /* 0x000fe200018e06c9 */
[----:B------:R-:W-:-:S04]  /*2b20*/  ISETP.GT.U32.AND P3, PT, R213, R0, PT ;  /* 0x00000000d500720c */ /* 0x000fc80003f64070 */
[----:B------:R-:W-:-:S04]  /*2b30*/  ISETP.GT.U32.AND.EX P3, PT, R210, RZ, PT, P3 ;  /* 0x000000ffd200720c */ /* 0x000fc80003f64130 */
[----:B------:R-:W-:Y:S02]  /*2b40*/  FSEL R117, R117, -INF , !P3 ;  /* 0xff80000075757808 */ /* 0x000fe40005800000 */
[----:B------:R-:W-:Y:S01]  /*2b50*/  ISETP.GT.U32.AND P3, PT, R216, R204, PT ;  /* 0x000000ccd800720c */ /* 0x000fe20003f64070 */
[----:B------:R-:W-:-:S03]  /*2b60*/  FMUL R118, R118, UR21 ;  /* 0x0000001576767c20 */ /* 0x000fc60008400000 */
[----:B------:R-:W-:-:S04]  /*2b70*/  ISETP.GT.U32.AND.EX P3, PT, R215, RZ, PT, P3 ;  /* 0x000000ffd700720c */ /* 0x000fc80003f64130 */
[----:B------:R-:W-:Y:S02]  /*2b80*/  FSEL R118, R118, -INF , !P3 ;  /* 0xff80000076767808 */ /* 0x000fe40005800000 */
        /* <DEDUP_REMOVED lines=16> */
[----:B------:R-:W-:Y:S02]  /*2c90*/  ISETP.GT.U32.AND.EX P3, PT, R209, RZ, PT, P3 ;  /* 0x000000ffd100720c */ /* 0x000fe40003f64130 */
[----:B------:R-:W-:Y:S02]  /*2ca0*/  LOP3.LUT R3, R3, 0xfffffff7, RZ, 0xc0, !PT ;  /* 0xfffffff703037812 */ /* 0x000fe400078ec0ff */
[----:B------:R-:W-:Y:S02]  /*2cb0*/  FSEL R120, R120, -INF , !P3 ;  /* 0xff80000078787808 */ /* 0x000fe40005800000 */
[----:B------:R-:W-:Y:S02]  /*2cc0*/  ISETP.GT.U32.AND.EX P3, PT, R208, RZ, PT, P2 ;  /* 0x000000ffd000720c */ /* 0x000fe40003f64120 */
[----:B------:R-:W-:-:S04]  /*2cd0*/  @P0 LOP3.LUT R3, R3, 0x8, RZ, 0xfc, !PT ;  /* 0x0000000803030812 */ /* 0x000fc800078efcff */
[----:B------:R-:W-:Y:S02]  /*2ce0*/  LOP3.LUT R3, R3, 0xffffffef, RZ, 0xc0, !PT ;  /* 0xffffffef03037812 */ /* 0x000fe400078ec0ff */
[----:B------:R-:W-:-:S05]  /*2cf0*/  ISETP.GT.U32.AND.EX P0, PT, R208, RZ, PT, P1 ;  /* 0x000000ffd000720c */ /* 0x000fca0003f04110 */
[----:B------:R-:W-:Y:S02]  /*2d00*/  @P3 LOP3.LUT R3, R3, 0x10, RZ, 0xfc, !PT ;  /* 0x0000001003033812 */ /* 0x000fe400078efcff */
[----:B------:R-:W-:Y:S02]  /*2d10*/  IADD3 R208, P3, R207, 0x41, RZ ;  /* 0x00000041cfd07810 */ /* 0x000fe40007f7e0ff */
[C---:B------:R-:W-:Y:S02]  /*2d20*/  ISETP.GT.U32.AND P2, PT, R206.reuse, R193, PT ;  /* 0x000000c1ce00720c */ /* 0x040fe40003f44070 */
[----:B------:R-:W-:Y:S01]  /*2d30*/  ISETP.GT.U32.AND P1, PT, R206, R4, PT ;  /* 0x00000004ce00720c */ /* 0x000fe20003f24070 */
[----:B------:R-:W-:Y:S01]  /*2d40*/  IMAD.X R206, RZ, RZ, R201, P3 ;  /* 0x000000ffffce7224 */ /* 0x000fe200018e06c9 */
[----:B------:R-:W-:Y:S01]  /*2d50*/  ISETP.GT.U32.AND P3, PT, R208, R0, PT ;  /* 0x00000000d000720c */ /* 0x000fe20003f64070 */
[----:B------:R-:W-:-:S03]  /*2d60*/  FMUL R121, R121, UR21 ;  /* 0x0000001579797c20 */ /* 0x000fc60008400000 */
        /* <DEDUP_REMOVED lines=24> */
[----:B------:R-:W-:Y:S02]  /*2ef0*/  ISETP.GT.U32.AND.EX P3, PT, R203, RZ, PT, P2 ;  /* 0x000000ffcb00720c */ /* 0x000fe40003f64120 */
[----:B------:R-:W-:Y:S02]  /*2f00*/  LOP3.LUT R217, R217, 0x7fffffff, RZ, 0xc0, !PT ;  /* 0x7fffffffd9d97812 */ /* 0x000fe400078ec0ff */
[----:B------:R-:W-:Y:S02]  /*2f10*/  LOP3.LUT R3, R3, 0xfffffffe, RZ, 0xc0, !PT ;  /* 0xfffffffe03037812 */ /* 0x000fe400078ec0ff */
[----:B------:R-:W-:Y:S02]  /*2f20*/  @P0 LOP3.LUT R217, R217, 0x80000000, RZ, 0xfc, !PT ;  /* 0x80000000d9d90812 */ /* 0x000fe400078efcff */
        /* <DEDUP_REMOVED lines=49> */
[----:B------:R-:W-:Y:S01]  /*3240*/  FMUL R131, R131, UR21 ;  /* 0x0000001583837c20 */ /* 0x000fe20008400000 */
[----:B------:R-:W-:Y:S02]  /*3250*/  ISETP.GT.U32.AND P2, PT, R222, R193, PT ;  /* 0x000000c1de00720c */ /* 0x000fe40003f44070 */
[----:B------:R-:W-:Y:S02]  /*3260*/  ISETP.GT.U32.AND.EX P3, PT, R90, RZ, PT, P3 ;  /* 0x000000ff5a00720c */ /* 0x000fe40003f64130 */
[----:B------:R-:W-:Y:S02]  /*3270*/  LOP3.LUT R217, R217, 0xfbffffff, RZ, 0xc0, !PT ;  /* 0xfbffffffd9d97812 */ /* 0x000fe400078ec0ff */
[----:B------:R-:W-:-:S02]  /*3280*/  FSEL R131, R131, -INF , !P3 ;  /* 0xff80000083837808 */ /* 0x000fc40005800000 */
[----:B------:R-:W-:Y:S02]  /*3290*/  ISETP.GT.U32.AND.EX P3, PT, R223, RZ, PT, P2 ;  /* 0x000000ffdf00720c */ /* 0x000fe40003f64120 */
[----:B------:R-:W-:-:S04]  /*32a0*/  @P0 LOP3.LUT R217, R217, 0x4000000, RZ, 0xfc, !PT ;  /* 0x04000000d9d90812 */ /* 0x000fc800078efcff */
[----:B------:R-:W-:Y:S02]  /*32b0*/  LOP3.LUT R217, R217, 0xfdffffff, RZ, 0xc0, !PT ;  /* 0xfdffffffd9d97812 */ /* 0x000fe400078ec0ff */
[C---:B------:R-:W-:Y:S02]  /*32c0*/  ISETP.GT.U32.AND P6, PT, R222.reuse, R0, PT ;  /* 0x00000000de00720c */ /* 0x040fe40003fc4070 */
[----:B------:R-:W-:-:S03]  /*32d0*/  ISETP.GT.U32.AND P1, PT, R222, R4, PT ;  /* 0x00000004de00720c */ /* 0x000fc60003f24070 */
[----:B------:R-:W-:Y:S02]  /*32e0*/  @P3 LOP3.LUT R217, R217, 0x2000000, RZ, 0xfc, !PT ;  /* 0x02000000d9d93812 */ /* 0x000fe400078efcff */
[----:B------:R-:W-:Y:S02]  /*32f0*/  IADD3 R222, P3, R207, 0x58, RZ ;  /* 0x00000058cfde7810 */ /* 0x000fe40007f7e0ff */
[C---:B------:R-:W-:Y:S02]  /*3300*/  ISETP.GT.U32.AND.EX P6, PT, R223.reuse, RZ, PT, P6 ;  /* 0x000000ffdf00720c */ /* 0x040fe40003fc4160 */
[----:B------:R-:W-:Y:S01]  /*3310*/  ISETP.GT.U32.AND.EX P0, PT, R223, RZ, PT, P1 ;  /* 0x000000ffdf00720c */ /* 0x000fe20003f04110 */
[----:B------:R-:W-:Y:S01]  /*3320*/  IMAD.X R223, RZ, RZ, R201, P3 ;  /* 0x000000ffffdf7224 */ /* 0x000fe200018e06c9 */
[----:B------:R-:W-:Y:S01]  /*3330*/  ISETP.GT.U32.AND P3, PT, R222, R0, PT ;  /* 0x00000000de00720c */ /* 0x000fe20003f64070 */
[----:B------:R-:W-:Y:S01]  /*3340*/  FMUL R132, R132, UR21 ;  /* 0x0000001584847c20 */ /* 0x000fe20008400000 */
[----:B------:R-:W-:-:S02]  /*3350*/  ISETP.GT.U32.AND P2, PT, R225, R193, PT ;  /* 0x000000c1e100720c */ /* 0x000fc40003f44070 */
[----:B------:R-:W-:Y:S02]  /*3360*/  ISETP.GT.U32.AND.EX P3, PT, R223, RZ, PT, P3 ;  /* 0x000000ffdf00720c */ /* 0x000fe40003f64130 */
[----:B------:R-:W-:Y:S02]  /*3370*/  LOP3.LUT R217, R217, 0xff7fffff, RZ, 0xc0, !PT ;  /* 0xff7fffffd9d97812 */ /* 0x000fe400078ec0ff */
[----:B------:R-:W-:Y:S02]  /*3380*/  FSEL R132, R132, -INF , !P3 ;  /* 0xff80000084847808 */ /* 0x000fe40005800000 */
[----:B------:R-:W-:Y:S02]  /*3390*/  ISETP.GT.U32.AND.EX P3, PT, R112, RZ, PT, P2 ;  /* 0x000000ff7000720c */ /* 0x000fe40003f64120 */
[----:B------:R-:W-:Y:S02]  /*33a0*/  @P0 LOP3.LUT R217, R217, 0x800000, RZ, 0xfc, !PT ;  /* 0x00800000d9d90812 */ /* 0x000fe400078efcff */
[----:B------:R-:W-:-:S02]  /*33b0*/  ISETP.GT.U32.AND P1, PT, R225, R4, PT ;  /* 0x00000004e100720c */ /* 0x000fc40003f24070 */
        /* <DEDUP_REMOVED lines=60> */
[----:B------:R-:W-:-:S03]  /*3780*/  ISETP.GT.U32.AND P2, PT, R208, R193, PT ;  /* 0x000000c1d000720c */ /* 0x000fc60003f44070 */
[----:B------:R-:W-:Y:S02]  /*3790*/  @P3 LOP3.LUT R217, R217, 0x20000, RZ, 0xfc, !PT ;  /* 0x00020000d9d93812 */ /* 0x000fe400078efcff */
[----:B------:R-:W-:Y:S02]  /*37a0*/  IADD3 R226, P3, R207, 0x68, RZ ;  /* 0x00000068cfe27810 */ /* 0x000fe40007f7e0ff */
[----:B------:R-:W-:-:S03]  /*37b0*/  LOP3.LUT R217, R217, 0xffffdfff, RZ, 0xc0, !PT ;  /* 0xffffdfffd9d97812 */ /* 0x000fc600078ec0ff */
[----:B------:R-:W-:Y:S01]  /*37c0*/  IMAD.X R139, RZ, RZ, R201, P3 ;  /* 0x000000ffff8b7224 */ /* 0x000fe200018e06c9 */
[----:B------:R-:W-:Y:S02]  /*37d0*/  ISETP.GT.U32.AND.EX P3, PT, R206, RZ, PT, P2 ;  /* 0x000000ffce00720c */ /* 0x000fe40003f64120 */
[----:B------:R-:W-:Y:S02]  /*37e0*/  @P0 LOP3.LUT R217, R217, 0x2000, RZ, 0xfc, !PT ;  /* 0x00002000d9d90812 */ /* 0x000fe400078efcff */
[----:B------:R-:W-:Y:S02]  /*37f0*/  ISETP.GT.U32.AND P1, PT, R208, R4, PT ;  /* 0x00000004d000720c */ /* 0x000fe40003f24070 */
        /* <DEDUP_REMOVED lines=8> */
[----:B------:R-:W-:Y:S02]  /*3880*/  ISETP.GT.U32.AND P1, PT, R212, R4, PT ;  /* 0x00000004d400720c */ /* 0x000fe40003f24070 */
[----:B------:R-:W-:Y:S02]  /*3890*/  @P0 LOP3.LUT R217, R217, 0x200, RZ, 0xfc, !PT ;  /* 0x00000200d9d90812 */ /* 0x000fe400078efcff */
[----:B------:R-:W-:Y:S02]  /*38a0*/  ISETP.GT.U32.AND.EX P0, PT, R211, RZ, PT, P1 ;  /* 0x000000ffd300720c */ /* 0x000fe40003f04110 */
[----:B------:R-:W-:-:S05]  /*38b0*/  LOP3.LUT R217, R217, 0xfffffeff, RZ, 0xc0, !PT ;  /* 0xfffffeffd9d97812 */ /* 0x000fca00078ec0ff */
[----:B------:R-:W-:Y:S02]  /*38c0*/  @P3 LOP3.LUT R217, R217, 0x100, RZ, 0xfc, !PT ;  /* 0x00000100d9d93812 */ /* 0x000fe400078efcff */
[----:B------:R-:W-:Y:S02]  /*38d0*/  ISETP.GT.U32.AND P2, PT, R203, R193, PT ;  /* 0x000000c1cb00720c */ /* 0x000fe40003f44070 */
[----:B------:R-:W-:-:S04]  /*38e0*/  LOP3.LUT R217, R217, 0xffffffbf, RZ, 0xc0, !PT ;  /* 0xffffffbfd9d97812 */ /* 0x000fc800078ec0ff */
[----:B------:R-:W-:Y:S02]  /*38f0*/  @P0 LOP3.LUT R217, R217, 0x40, RZ, 0xfc, !PT ;  /* 0x00000040d9d90812 */ /* 0x000fe400078efcff */
[C---:B------:R-:W-:Y:S02]  /*3900*/  ISETP.GT.U32.AND.EX P0, PT, R202.reuse, RZ, PT, P2 ;  /* 0x000000ffca00720c */ /* 0x040fe40003f04120 */
[----:B------:R-:W-:Y:S02]  /*3910*/  ISETP.GT.U32.AND P1, PT, R203, R4, PT ;  /* 0x00000004cb00720c */ /* 0x000fe40003f24070 */
[----:B------:R-:W-:Y:S02]  /*3920*/  LOP3.LUT R217, R217, 0xffffff7f, RZ, 0xc0, !PT ;  /* 0xffffff7fd9d97812 */ /* 0x000fe400078ec0ff */
[----:B------:R-:W-:Y:S02]  /*3930*/  ISETP.GT.U32.AND.EX P1, PT, R202, RZ, PT, P1 ;  /* 0x000000ffca00720c */ /* 0x000fe40003f24110 */
[----:B------:R-:W-:-:S05]  /*3940*/  ISETP.GT.U32.AND P2, PT, R219, R193, PT ;  /* 0x000000c1db00720c */ /* 0x000fca0003f44070 */
[----:B------:R-:W-:-:S04]  /*3950*/  @P0 LOP3.LUT R217, R217, 0x80, RZ, 0xfc, !PT ;  /* 0x00000080d9d90812 */ /* 0x000fc800078efcff */
[----:B------:R-:W-:-:S04]  /*3960*/  LOP3.LUT R217, R217, 0xfffffbff, RZ, 0xc0, !PT ;  /* 0xfffffbffd9d97812 */ /* 0x000fc800078ec0ff */
[----:B------:R-:W-:Y:S02]  /*3970*/  @P1 LOP3.LUT R217, R217, 0x400, RZ, 0xfc, !PT ;  /* 0x00000400d9d91812 */ /* 0x000fe400078efcff */
[----:B------:R-:W-:Y:S02]  /*3980*/  ISETP.GT.U32.AND P0, PT, R219, R4, PT ;  /* 0x00000004db00720c */ /* 0x000fe40003f04070 */
[----:B------:R-:W-:-:S04]  /*3990*/  LOP3.LUT R217, R217, 0xffffefff, RZ, 0xc0, !PT ;  /* 0xffffefffd9d97812 */ /* 0x000fc800078ec0ff */
[----:B------:R-:W-:-:S04]  /*39a0*/  @P2 LOP3.LUT R217, R217, 0x1000, RZ, 0xfc, !PT ;  /* 0x00001000d9d92812 */ /* 0x000fc800078efcff */
[----:B------:R-:W-:Y:S02]  /*39b0*/  LOP3.LUT R217, R217, 0xfffeffff, RZ, 0xc0, !PT ;  /* 0xfffeffffd9d97812 */ /* 0x000fe400078ec0ff */
[----:B------:R-:W-:Y:S02]  /*39c0*/  IADD3 R232, P1, R207, 0x71, RZ ;  /* 0x00000071cfe87810 */ /* 0x000fe40007f3e0ff */
[----:B------:R-:W-:Y:S02]  /*39d0*/  @P0 LOP3.LUT R217, R217, 0x10000, RZ, 0xfc, !PT ;  /* 0x00010000d9d90812 */ /* 0x000fe400078efcff */
[C---:B------:R-:W-:Y:S01]  /*39e0*/  ISETP.GT.U32.AND P0, PT, R228.reuse, R4, PT ;  /* 0x00000004e400720c */ /* 0x040fe20003f04070 */
[----:B------:R-:W-:Y:S01]  /*39f0*/  IMAD.X R202, RZ, RZ, R201, P1 ;  /* 0x000000ffffca7224 */ /* 0x000fe200008e06c9 */
[----:B------:R-:W-:Y:S02]  /*3a00*/  ISETP.GT.U32.AND P1, PT, R228, R193, PT ;  /* 0x000000c1e400720c */ /* 0x000fe40003f24070 */
[----:B------:R-:W-:-:S02]  /*3a10*/  LOP3.LUT R3, R3, 0xffff7fff, RZ, 0xc0, !PT ;  /* 0xffff7fff03037812 */ /* 0x000fc400078ec0ff */
[----:B------:R-:W-:-:S07]  /*3a20*/  LOP3.LUT R217, R217, 0xfffff7ff, RZ, 0xc0, !PT ;  /* 0xfffff7ffd9d97812 */ /* 0x000fce00078ec0ff */
[----:B------:R-:W-:Y:S02]  /*3a30*/  @P0 LOP3.LUT R3, R3, 0x8000, RZ, 0xfc, !PT ;  /* 0x0000800003030812 */ /* 0x000fe400078efcff */
[-C--:B------:R-:W-:Y:S02]  /*3a40*/  ISETP.GT.U32.AND P0, PT, R226, R204.reuse, PT ;  /* 0x000000cce200720c */ /* 0x080fe40003f04070 */
[----:B------:R-:W-:Y:S02]  /*3a50*/  @P1 LOP3.LUT R217, R217, 0x800, RZ, 0xfc, !PT ;  /* 0x00000800d9d91812 */ /* 0x000fe400078efcff */
[----:B------:R-:W-:Y:S02]  /*3a60*/  FSEL R224, R224, -INF , !P6 ;  /* 0xff800000e0e07808 */ /* 0x000fe40007000000 */
[----:B------:R-:W-:Y:S02]  /*3a70*/  ISETP.GT.U32.AND P1, PT, R207, R193, PT ;  /* 0x000000c1cf00720c */ /* 0x000fe40003f24070 */
[----:B------:R-:W-:-:S02]  /*3a80*/  ISETP.GT.U32.AND P6, PT, R227, R204, PT ;  /* 0x000000cce300720c */ /* 0x000fc40003fc4070 */
[----:B------:R-:W-:Y:S02]  /*3a90*/  LOP3.LUT R217, R217, 0xfffffffd, RZ, 0xc0, !PT ;  /* 0xfffffffdd9d97812 */ /* 0x000fe400078ec0ff */
[----:B------:R-:W-:Y:S02]  /*3aa0*/  IADD3 R230, P3, R207, 0x70, RZ ;  /* 0x00000070cfe67810 */ /* 0x000fe40007f7e0ff */
[----:B------:R-:W-:Y:S02]  /*3ab0*/  @P0 LOP3.LUT R217, R217, 0x2, RZ, 0xfc, !PT ;  /* 0x00000002d9d90812 */ /* 0x000fe400078efcff */
[----:B------:R-:W-:Y:S02]  /*3ac0*/  LOP3.LUT R218, R218, 0xfffffffe, RZ, 0xc0, !PT ;  /* 0xfffffffedada7812 */ /* 0x000fe400078ec0ff */
[----:B------:R-:W-:Y:S02]  /*3ad0*/  ISETP.GT.U32.AND P0, PT, R230, R204, PT ;  /* 0x000000cce600720c */ /* 0x000fe40003f04070 */
[----:B------:R-:W-:-:S02]  /*3ae0*/  IADD3 R208, P5, R207, 0x79, RZ ;  /* 0x00000079cfd07810 */ /* 0x000fc40007fbe0ff */
[----:B------:R-:W-:Y:S01]  /*3af0*/  LOP3.LUT R217, R217, 0xfffffffb, RZ, 0xc0, !PT ;  /* 0xfffffffbd9d97812 */ /* 0x000fe200078ec0ff */
[--C-:B------:R-:W-:Y:S01]  /*3b00*/  IMAD.X R203, RZ, RZ, R201.reuse, P3 ;  /* 0x000000ffffcb7224 */ /* 0x100fe200018e06c9 */
[----:B------:R-:W-:Y:S02]  /*3b10*/  @P1 LOP3.LUT R218, R218, 0x1, RZ, 0xfc, !PT ;  /* 0x00000001dada1812 */ /* 0x000fe400078efcff */
[C---:B------:R-:W-:Y:S02]  /*3b20*/  ISETP.GE.U32.AND P4, PT, R207.reuse, R193, PT ;  /* 0x000000c1cf00720c */ /* 0x040fe40003f86070 */
[CC--:B------:R-:W-:Y:S02]  /*3b30*/  ISETP.GT.U32.AND P3, PT, R207.reuse, R4.reuse, PT ;  /* 0x00000004cf00720c */ /* 0x0c0fe40003f64070 */
[C---:B------:R-:W-:Y:S02]  /*3b40*/  ISETP.GE.U32.AND P2, PT, R207.reuse, R4, PT ;  /* 0x00000004cf00720c */ /* 0x040fe40003f46070 */
[----:B------:R-:W-:Y:S01]  /*3b50*/  IADD3 R233, P1, R207, 0x78, RZ ;  /* 0x00000078cfe97810 */ /* 0x000fe20007f3e0ff */
[----:B------:R-:W-:Y:S01]  /*3b60*/  IMAD.X R207, RZ, RZ, R201, P5 ;  /* 0x000000ffffcf7224 */ /* 0x000fe200028e06c9 */
[----:B------:R-:W-:-:S02]  /*3b70*/  @P6 LOP3.LUT R217, R217, 0x4, RZ, 0xfc, !PT ;  /* 0x00000004d9d96812 */ /* 0x000fc400078efcff */
[----:B------:R-:W-:Y:S02]  /*3b80*/  ISETP.GT.U32.AND P5, PT, R226, R0, PT ;  /* 0x00000000e200720c */ /* 0x000fe40003fa4070 */
[----:B------:R-:W-:Y:S01]  /*3b90*/  ISETP.GT.U32.AND P6, PT, R232, R204, PT ;  /* 0x000000cce800720c */ /* 0x000fe20003fc4070 */
[----:B------:R-:W-:Y:S01]  /*3ba0*/  FMUL R140, R140, UR21 ;  /* 0x000000158c8c7c20 */ /* 0x000fe20008400000 */
[----:B------:R-:W-:Y:S02]  /*3bb0*/  LOP3.LUT R217, R217, 0xfffffff7, RZ, 0xc0, !PT ;  /* 0xfffffff7d9d97812 */ /* 0x000fe400078ec0ff */
[----:B------:R-:W-:Y:S02]  /*3bc0*/  ISETP.GT.U32.AND.EX P5, PT, R139, RZ, PT, P5 ;  /* 0x000000ff8b00720c */ /* 0x000fe40003fa4150 */
[----:B------:R-:W-:Y:S02]  /*3bd0*/  @P0 LOP3.LUT R217, R217, 0x8, RZ, 0xfc, !PT ;  /* 0x00000008d9d90812 */ /* 0x000fe400078efcff */
[----:B------:R-:W-:-:S02]  /*3be0*/  FSEL R140, R140, -INF , !P5 ;  /* 0xff8000008c8c7808 */ /* 0x000fc40006800000 */
[----:B------:R-:W-:Y:S02]  /*3bf0*/  ISETP.GT.U32.AND P5, PT, R227, R0, PT ;  /* 0x00000000e300720c */ /* 0x000fe40003fa4070 */
[----:B------:R-:W-:Y:S01]  /*3c00*/  LOP3.LUT R217, R217, 0xffffffef, RZ, 0xc0, !PT ;  /* 0xffffffefd9d97812 */ /* 0x000fe200078ec0ff */
[----:B------:R-:W-:Y:S01]  /*3c10*/  FMUL R141, R141, UR21 ;  /* 0x000000158d8d7c20 */ /* 0x000fe20008400000 */
[----:B------:R-:W-:Y:S02]  /*3c20*/  ISETP.GT.U32.AND.EX P5, PT, R206, RZ, PT, P5 ;  /* 0x000000ffce00720c */ /* 0x000fe40003fa4150 */
[----:B------:R-:W-:Y:S02]  /*3c30*/  @P6 LOP3.LUT R217, R217, 0x10, RZ, 0xfc, !PT ;  /* 0x00000010d9d96812 */ /* 0x000fe400078efcff */
[----:B------:R-:W-:Y:S02]  /*3c40*/  FSEL R141, R141, -INF , !P5 ;  /* 0xff8000008d8d7808 */ /* 0x000fe40006800000 */
[----:B------:R-:W-:Y:S01]  /*3c50*/  LOP3.LUT P5, RZ, R217, 0x2, RZ, 0xc0, !PT ;  /* 0x00000002d9ff7812 */ /* 0x000fe200078ac0ff */
[----:B------:R-:W-:-:S03]  /*3c60*/  FMUL R142, R142, UR21 ;  /* 0x000000158e8e7c20 */ /* 0x000fc60008400000 */
[----:B------:R-:W-:-:S04]  /*3c70*/  ISETP.GT.U32.AND.EX P5, PT, R139, RZ, PT, P5 ;  /* 0x000000ff8b00720c */ /* 0x000fc80003fa4150 */
[----:B------:R-:W-:Y:S02]  /*3c80*/  FSEL R142, R142, -INF , !P5 ;  /* 0xff8000008e8e7808 */ /* 0x000fe40006800000 */
[----:B------:R-:W-:Y:S01]  /*3c90*/  LOP3.LUT P5, RZ, R217, 0x4, RZ, 0xc0, !PT ;  /* 0x00000004d9ff7812 */ /* 0x000fe200078ac0ff */
        /* <DEDUP_REMOVED lines=11> */
[----:B------:R-:W-:Y:S01]  /*3d50*/  LOP3.LUT P5, RZ, R217, 0x8, RZ, 0xc0, !PT ;  /* 0x00000008d9ff7812 */ /* 0x000fe200078ac0ff */
[----:B------:R-:W-:-:S03]  /*3d60*/  FMUL R146, R146, UR21 ;  /* 0x0000001592927c20 */ /* 0x000fc60008400000 */
[----:B------:R-:W-:-:S04]  /*3d70*/  ISETP.GT.U32.AND.EX P5, PT, R203, RZ, PT, P5 ;  /* 0x000000ffcb00720c */ /* 0x000fc80003fa4150 */
[----:B------:R-:W-:Y:S02]  /*3d80*/  FSEL R146, R146, -INF , !P5 ;  /* 0xff80000092927808 */ /* 0x000fe40006800000 */
[----:B------:R-:W-:Y:S01]  /*3d90*/  LOP3.LUT P5, RZ, R217, 0x10, RZ, 0xc0, !PT ;  /* 0x00000010d9ff7812 */ /* 0x000fe200078ac0ff */
[----:B------:R-:W-:-:S03]  /*3da0*/  FMUL R147, R147, UR21 ;  /* 0x0000001593937c20 */ /* 0x000fc60008400000 */
[----:B------:R-:W-:Y:S02]  /*3db0*/  ISETP.GT.U32.AND.EX P5, PT, R202, RZ, PT, P5 ;  /* 0x000000ffca00720c */ /* 0x000fe40003fa4150 */
[-C--:B------:R-:W-:Y:S02]  /*3dc0*/  ISETP.GT.U32.AND P0, PT, R233, R204.reuse, PT ;  /* 0x000000cce900720c */ /* 0x080fe40003f04070 */
[----:B------:R-:W-:Y:S01]  /*3dd0*/  ISETP.GT.U32.AND P6, PT, R208, R204, PT ;  /* 0x000000ccd000720c */ /* 0x000fe20003fc4070 */
[----:B------:R-:W-:Y:S01]  /*3de0*/  IMAD.X R204, RZ, RZ, R201, P1 ;  /* 0x000000ffffcc7224 */ /* 0x000fe200008e06c9 */
[----:B------:R-:W-:Y:S02]  /*3df0*/  FSEL R147, R147, -INF , !P5 ;  /* 0xff80000093937808 */ /* 0x000fe40006800000 */
[----:B------:R-:W-:Y:S01]  /*3e00*/  ISETP.GT.U32.AND P5, PT, R233, R0, PT ;  /* 0x00000000e900720c */ /* 0x000fe20003fa4070 */
[----:B------:R-:W-:-:S03]  /*3e10*/  FMUL R148, R148, UR21 ;  /* 0x0000001594947c20 */ /* 0x000fc60008400000 */
[----:B------:R-:W-:Y:S01]  /*3e20*/  ISETP.GT.U32.AND.EX P5, PT, R204, RZ, PT, P5 ;  /* 0x000000ffcc00720c */ /* 0x000fe20003fa4150 */
[----:B------:R-:W-:Y:S01]  /*3e30*/  FMUL R212, R27, UR21 ;  /* 0x000000151bd47c20 */ /* 0x000fe20008400000 */
[----:B------:R-:W-:Y:S02]  /*3e40*/  ISETP.GE.U32.AND.EX P2, PT, R201, RZ, PT, P2 ;  /* 0x000000ffc900720c */ /* 0x000fe40003f46120 */
[----:B------:R-:W-:Y:S02]  /*3e50*/  FSEL R148, R148, -INF , !P5 ;  /* 0xff80000094947808 */ /* 0x000fe40006800000 */
[----:B------:R-:W-:Y:S01]  /*3e60*/  ISETP.GT.U32.AND P5, PT, R208, R0, PT ;  /* 0x00000000d000720c */ /* 0x000fe20003fa4070 */
[----:B------:R-:W-:Y:S01]  /*3e70*/  FMUL R149, R149, UR21 ;  /* 0x0000001595957c20 */ /* 0x000fe20008400000 */
[----:B------:R-:W-:Y:S02]  /*3e80*/  LOP3.LUT P1, RZ, R218, 0x1, RZ, 0xc0, !PT ;  /* 0x00000001daff7812 */ /* 0x000fe4000782c0ff */
[----:B------:R-:W-:-:S02]  /*3e90*/  ISETP.GT.U32.AND.EX P5, PT, R207, RZ, PT, P5 ;  /* 0x000000ffcf00720c */ /* 0x000fc40003fa4150 */
[----:B------:R-:W-:Y:S02]  /*3ea0*/  FSEL R212, R212, -INF , !P2 ;  /* 0xff800000d4d47808 */ /* 0x000fe40005000000 */
[----:B------:R-:W-:Y:S01]  /*3eb0*/  LOP3.LUT P2, RZ, R3, 0x2, RZ, 0xc0, !PT ;  /* 0x0000000203ff7812 */ /* 0x000fe2000784c0ff */
[----:B------:R-:W-:Y:S01]  /*3ec0*/  FMUL R150, R150, UR21 ;  /* 0x0000001596967c20 */ /* 0x000fe20008400000 */
[----:B------:R-:W-:Y:S01]  /*3ed0*/  ISETP.GT.U32.AND.EX P1, PT, R201, RZ, PT, P1 ;  /* 0x000000ffc900720c */ /* 0x000fe20003f24110 */
[----:B------:R-:W-:Y:S01]  /*3ee0*/  FMUL R151, R151, UR21 ;  /* 0x0000001597977c20 */ /* 0x000fe20008400000 */
[C---:B------:R-:W-:Y:S02]  /*3ef0*/  ISETP.GE.U32.AND.EX P4, PT, R201.reuse, RZ, PT, P4 ;  /* 0x000000ffc900720c */ /* 0x040fe40003f86140 */
[----:B------:R-:W-:Y:S01]  /*3f00*/  ISETP.GT.U32.AND.EX P3, PT, R201, RZ, PT, P3 ;  /* 0x000000ffc900720c */ /* 0x000fe20003f64130 */
[----:B------:R-:W-:Y:S01]  /*3f10*/  FMUL R201, R24, UR21 ;  /* 0x0000001518c97c20 */ /* 0x000fe20008400000 */
[----:B------:R-:W-:-:S02]  /*3f20*/  FSEL R149, R149, -INF , !P5 ;  /* 0xff80000095957808 */ /* 0x000fc40006800000 */
[----:B------:R-:W-:Y:S02]  /*3f30*/  ISETP.GT.U32.AND.EX P5, PT, R204, RZ, PT, P0 ;  /* 0x000000ffcc00720c */ /* 0x000fe40003fa4100 */
[----:B------:R-:W-:Y:S02]  /*3f40*/  ISETP.GT.U32.AND.EX P6, PT, R207, RZ, PT, P6 ;  /* 0x000000ffcf00720c */ /* 0x000fe40003fc4160 */
[----:B------:R-:W-:Y:S02]  /*3f50*/  FSEL R150, R150, -INF , !P5 ;  /* 0xff80000096967808 */ /* 0x000fe40006800000 */
[----:B------:R-:W-:Y:S02]  /*3f60*/  FSEL R151, R151, -INF , !P6 ;  /* 0xff80000097977808 */ /* 0x000fe40007000000 */
[----:B------:R-:W-:Y:S02]  /*3f70*/  FSEL R201, R201, -INF , !P1 ;  /* 0xff800000c9c97808 */ /* 0x000fe40004800000 */
[----:B------:R-:W-:-:S02]  /*3f80*/  LOP3.LUT P0, RZ, R3, 0x400, RZ, 0xc0, !PT ;  /* 0x0000040003ff7812 */ /* 0x000fc4000780c0ff */
[C---:B------:R-:W-:Y:S02]  /*3f90*/  LOP3.LUT P5, RZ, R3.reuse, 0x1000, RZ, 0xc0, !PT ;  /* 0x0000100003ff7812 */ /* 0x040fe400078ac0ff */
[C---:B------:R-:W-:Y:S02]  /*3fa0*/  LOP3.LUT P6, RZ, R3.reuse, 0x800, RZ, 0xc0, !PT ;  /* 0x0000080003ff7812 */ /* 0x040fe400078cc0ff */
[C---:B------:R-:W-:Y:S02]  /*3fb0*/  LOP3.LUT P1, RZ, R3.reuse, 0x2000, RZ, 0xc0, !PT ;  /* 0x0000200003ff7812 */ /* 0x040fe4000782c0ff */
[----:B------:R-:W-:-:S04]  /*3fc0*/  LOP3.LUT R3, R3, 0xfeffffff, RZ, 0xc0, !PT ;  /* 0xfeffffff03037812 */ /* 0x000fc800078ec0ff */
[----:B------:R-:W-:-:S04]  /*3fd0*/  @P2 LOP3.LUT R3, R3, 0x1000000, RZ, 0xfc, !PT ;  /* 0x0100000003032812 */ /* 0x000fc800078efcff */
[C---:B------:R-:W-:Y:S02]  /*3fe0*/  LOP3.LUT P2, RZ, R3.reuse, 0x4, RZ, 0xc0, !PT ;  /* 0x0000000403ff7812 */ /* 0x040fe4000784c0ff */
[----:B------:R-:W-:-:S11]  /*3ff0*/  LOP3.LUT R3, R3, 0xfdffffff, RZ, 0xc0, !PT ;  /* 0xfdffffff03037812 */ /* 0x000fd600078ec0ff */
        /* <DEDUP_REMOVED lines=17> */
[----:B------:R-:W-:Y:S01]  /*4110*/  LOP3.LUT R3, R3, 0x7fffffff, RZ, 0xc0, !PT ;  /* 0x7fffffff03037812 */ /* 0x000fe200078ec0ff */
[----:B------:R-:W-:Y:S01]  /*4120*/  FMUL R231, R32, UR21 ;  /* 0x0000001520e77c20 */ /* 0x000fe20008400000 */
[----:B------:R-:W-:-:S09]  /*4130*/  FMUL R234, R33, UR21 ;  /* 0x0000001521ea7c20 */ /* 0x000fd20008400000 */
[----:B------:R-:W-:-:S04]  /*4140*/  @P2 LOP3.LUT R3, R3, 0x80000000, RZ, 0xfc, !PT ;  /* 0x8000000003032812 */ /* 0x000fc800078efcff */
[----:B------:R-:W-:-:S04]  /*4150*/  LOP3.LUT P2, RZ, R3, 0x200, RZ, 0xc0, !PT ;  /* 0x0000020003ff7812 */ /* 0x000fc8000784c0ff */
[----:B------:R-:W-:Y:S02]  /*4160*/  FSEL R231, R231, -INF , !P2 ;  /* 0xff800000e7e77808 */ /* 0x000fe40005000000 */
[----:B------:R-:W-:Y:S01]  /*4170*/  LOP3.LUT P2, RZ, R3, 0x80000000, RZ, 0xc0, !PT ;  /* 0x8000000003ff7812 */ /* 0x000fe2000784c0ff */
[----:B------:R-:W-:-:S03]  /*4180*/  FMUL R235, R34, UR21 ;  /* 0x0000001522eb7c20 */ /* 0x000fc60008400000 */
[----:B------:R-:W-:Y:S02]  /*4190*/  FSEL R234, R234, -INF , !P2 ;  /* 0xff800000eaea7808 */ /* 0x000fe40005000000 */
[----:B------:R-:W-:Y:S01]  /*41a0*/  LOP3.LUT P2, RZ, R3, 0x40000000, RZ, 0xc0, !PT ;  /* 0x4000000003ff7812 */ /* 0x000fe2000784c0ff */
[----:B------:R-:W-:-:S03]  /*41b0*/  FMUL R236, R35, UR21 ;  /* 0x0000001523ec7c20 */ /* 0x000fc60008400000 */
[----:B------:R-:W-:Y:S02]  /*41c0*/  FSEL R235, R235, -INF , !P2 ;  /* 0xff800000ebeb7808 */ /* 0x000fe40005000000 */
[----:B------:R-:W-:Y:S01]  /*41d0*/  LOP3.LUT P2, RZ, R3, 0x20000000, RZ, 0xc0, !PT ;  /* 0x2000000003ff7812 */ /* 0x000fe2000784c0ff */
[----:B------:R-:W-:Y:S01]  /*41e0*/  FMUL R237, R36, UR21 ;  /* 0x0000001524ed7c20 */ /* 0x000fe20008400000 */
[----:B------:R-:W-:Y:S02]  /*41f0*/  FMUL R229, R31, UR21 ;  /* 0x000000151fe57c20 */ /* 0x000fe40008400000 */
[----:B------:R-:W-:Y:S02]  /*4200*/  FSEL R236, R236, -INF , !P2 ;  /* 0xff800000ecec7808 */ /* 0x000fe40005000000 */
[----:B------:R-:W-:Y:S01]  /*4210*/  LOP3.LUT P2, RZ, R3, 0x10000000, RZ, 0xc0, !PT ;  /* 0x1000000003ff7812 */ /* 0x000fe2000784c0ff */
[----:B------:R-:W-:Y:S01]  /*4220*/  FMUL R238, R37, UR21 ;  /* 0x0000001525ee7c20 */ /* 0x000fe20008400000 */
[----:B------:R-:W-:-:S02]  /*4230*/  FSEL R229, R229, -INF , !P0 ;  /* 0xff800000e5e57808 */ /* 0x000fc40004000000 */
[----:B------:R-:W-:Y:S01]  /*4240*/  FSEL R237, R237, -INF , !P2 ;  /* 0xff800000eded7808 */ /* 0x000fe20005000000 */
[----:B------:R-:W-:Y:S01]  /*4250*/  FMUL R247, R46, UR21 ;  /* 0x000000152ef77c20 */ /* 0x000fe20008400000 */
[----:B------:R-:W-:Y:S02]  /*4260*/  LOP3.LUT P2, RZ, R3, 0x8000000, RZ, 0xc0, !PT ;  /* 0x0800000003ff7812 */ /* 0x000fe4000784c0ff */
[----:B------:R-:W-:Y:S01]  /*4270*/  LOP3.LUT P0, RZ, R217, 0x8000000, RZ, 0xc0, !PT ;  /* 0x08000000d9ff7812 */ /* 0x000fe2000780c0ff */
[----:B------:R-:W-:Y:S01]  /*4280*/  FMUL R239, R38, UR21 ;  /* 0x0000001526ef7c20 */ /* 0x000fe20008400000 */
[----:B------:R-:W-:Y:S02]  /*4290*/  FSEL R238, R238, -INF , !P2 ;  /* 0xff800000eeee7808 */ /* 0x000fe40005000000 */
[----:B------:R-:W-:Y:S02]  /*42a0*/  LOP3.LUT P2, RZ, R3, 0x4000000, RZ, 0xc0, !PT ;  /* 0x0400000003ff7812 */ /* 0x000fe4000784c0ff */
[----:B------:R-:W-:-:S02]  /*42b0*/  FSEL R247, R247, -INF , !P0 ;  /* 0xff800000f7f77808 */ /* 0x000fc40004000000 */
[----:B------:R-:W-:Y:S01]  /*42c0*/  LOP3.LUT P0, RZ, R217, 0x200, RZ, 0xc0, !PT ;  /* 0x00000200d9ff7812 */ /* 0x000fe2000780c0ff */
[----:B------:R-:W-:Y:S01]  /*42d0*/  FMUL R211, R26, UR21 ;  /* 0x000000151ad37c20 */ /* 0x000fe20008400000 */
[----:B------:R-:W-:Y:S01]  /*42e0*/  FSEL R239, R239, -INF , !P2 ;  /* 0xff800000efef7808 */ /* 0x000fe20005000000 */
[----:B------:R-:W-:Y:S01]  /*42f0*/  FMUL R240, R39, UR21 ;  /* 0x0000001527f07c20 */ /* 0x000fe20008400000 */
[----:B------:R-:W-:Y:S02]  /*4300*/  LOP3.LUT P2, RZ, R3, 0x2000000, RZ, 0xc0, !PT ;  /* 0x0200000003ff7812 */ /* 0x000fe4000784c0ff */
[----:B------:R-:W-:Y:S02]  /*4310*/  FSEL R211, R211, -INF , !P3 ;  /* 0xff800000d3d37808 */ /* 0x000fe40005800000 */
[----:B------:R-:W-:Y:S02]  /*4320*/  FSEL R240, R240, -INF , !P2 ;  /* 0xff800000f0f07808 */ /* 0x000fe40005000000 */
[----:B------:R-:W-:-:S02]  /*4330*/  LOP3.LUT P3, RZ, R3, 0x1, RZ, 0xc0, !PT ;  /* 0x0000000103ff7812 */ /* 0x000fc4000786c0ff */
[C---:B------:R-:W-:Y:S02]  /*4340*/  LOP3.LUT P2, RZ, R3.reuse, 0x1000000, RZ, 0xc0, !PT ;  /* 0x0100000003ff7812 */ /* 0x040fe4000784c0ff */
[----:B------:R-:W-:-:S04]  /*4350*/  LOP3.LUT R3, R3, 0xfffeffff, RZ, 0xc0, !PT ;  /* 0xfffeffff03037812 */ /* 0x000fc800078ec0ff */
[----:B------:R-:W-:Y:S02]  /*4360*/  @P0 LOP3.LUT R3, R3, 0x10000, RZ, 0xfc, !PT ;  /* 0x0001000003030812 */ /* 0x000fe400078efcff */
[----:B------:R-:W-:Y:S02]  /*4370*/  LOP3.LUT P0, RZ, R217, 0x2000, RZ, 0xc0, !PT ;  /* 0x00002000d9ff7812 */ /* 0x000fe4000780c0ff */
[----:B------:R-:W-:-:S11]  /*4380*/  LOP3.LUT R3, R3, 0xfffdffff, RZ, 0xc0, !PT ;  /* 0xfffdffff03037812 */ /* 0x000fd600078ec0ff */
        /* <DEDUP_REMOVED lines=17> */
[----:B------:R-:W-:Y:S01]  /*44a0*/  LOP3.LUT R3, R3, 0xff7fffff, RZ, 0xc0, !PT ;  /* 0xff7fffff03037812 */ /* 0x000fe200078ec0ff */
[----:B------:R-:W-:Y:S01]  /*44b0*/  FMUL R51, R51, UR21 ;  /* 0x0000001533337c20 */ /* 0x000fe20008400000 */
[----:B------:R-:W-:-:S09]  /*44c0*/  FMUL R52, R52, UR21 ;  /* 0x0000001534347c20 */ /* 0x000fd20008400000 */
[----:B------:R-:W-:Y:S02]  /*44d0*/  @P0 LOP3.LUT R3, R3, 0x800000, RZ, 0xfc, !PT ;  /* 0x0080000003030812 */ /* 0x000fe400078efcff */
        /* <DEDUP_REMOVED lines=14> */
[----:B------:R-:W-:Y:S01]  /*45c0*/  FMUL R56, R56, UR21 ;  /* 0x0000001538387c20 */ /* 0x000fe20008400000 */
[----:B------:R-:W-:Y:S01]  /*45d0*/  FSEL R218, R218, -INF , !P1 ;  /* 0xff800000dada7808 */ /* 0x000fe20004800000 */
[----:B------:R-:W-:Y:S01]  /*45e0*/  FMUL R244, R43, UR21 ;  /* 0x000000152bf47c20 */ /* 0x000fe20008400000 */
[----:B------:R-:W-:-:S02]  /*45f0*/  FSEL R55, R55, -INF , !P0 ;  /* 0xff80000037377808 */ /* 0x000fc40004000000 */
[----:B------:R-:W-:Y:S02]  /*4600*/  LOP3.LUT P0, RZ, R3, 0x80000, RZ, 0xc0, !PT ;  /* 0x0008000003ff7812 */ /* 0x000fe4000780c0ff */
[----:B------:R-:W-:Y:S01]  /*4610*/  LOP3.LUT P1, RZ, R217, 0x40000000, RZ, 0xc0, !PT ;  /* 0x40000000d9ff7812 */ /* 0x000fe2000782c0ff */
[----:B------:R-:W-:Y:S01]  /*4620*/  FMUL R243, R42, UR21 ;  /* 0x000000152af37c20 */ /* 0x000fe20008400000 */
[----:B------:R-:W-:Y:S01]  /*4630*/  FSEL R209, R209, -INF , !P4 ;  /* 0xff800000d1d17808 */ /* 0x000fe20006000000 */
[----:B------:R-:W-:Y:S01]  /*4640*/  FMUL R57, R57, UR21 ;  /* 0x0000001539397c20 */ /* 0x000fe20008400000 */
[----:B------:R-:W-:Y:S01]  /*4650*/  FSEL R56, R56, -INF , !P0 ;  /* 0xff80000038387808 */ /* 0x000fe20004000000 */
[----:B------:R-:W-:Y:S01]  /*4660*/  FMUL R50, R50, UR21 ;  /* 0x0000001532327c20 */ /* 0x000fe20008400000 */
[----:B------:R-:W-:Y:S02]  /*4670*/  LOP3.LUT P4, RZ, R217, 0x80000000, RZ, 0xc0, !PT ;  /* 0x80000000d9ff7812 */ /* 0x000fe4000788c0ff */
        /* <DEDUP_REMOVED lines=20> */
[----:B------:R-:W-:Y:S02]  /*47c0*/  LOP3.LUT P0, RZ, R3, 0x10000, RZ, 0xc0, !PT ;  /* 0x0001000003ff7812 */ /* 0x000fe4000780c0ff */
[----:B------:R-:W-:Y:S01]  /*47d0*/  ISETP.GT.U32.AND.EX P1, PT, R89, RZ, PT, P1 ;  /* 0x000000ff5900720c */ /* 0x000fe20003f24110 */
[----:B------:R-:W-:Y:S01]  /*47e0*/  FMUL R65, R65, UR21 ;  /* 0x0000001541417c20 */ /* 0x000fe20008400000 */
[----:B------:R-:W-:Y:S02]  /*47f0*/  FSEL R60, R60, -INF , !P2 ;  /* 0xff8000003c3c7808 */ /* 0x000fe40005000000 */
[----:B------:R-:W-:Y:S02]  /*4800*/  FSEL R59, R59, -INF , !P0 ;  /* 0xff8000003b3b7808 */ /* 0x000fe40004000000 */
[----:B------:R-:W-:-:S02]  /*4810*/  ISETP.GT.U32.AND.EX P2, PT, R90, RZ, PT, P4 ;  /* 0x000000ff5a00720c */ /* 0x000fc40003f44140 */
[----:B------:R-:W-:Y:S02]  /*4820*/  FSEL R64, R64, -INF , !P1 ;  /* 0xff80000040407808 */ /* 0x000fe40004800000 */
[----:B------:R-:W-:Y:S02]  /*4830*/  LOP3.LUT P0, RZ, R3, 0x8000, RZ, 0xc0, !PT ;  /* 0x0000800003ff7812 */ /* 0x000fe4000780c0ff */
[----:B------:R-:W-:Y:S01]  /*4840*/  LOP3.LUT P1, RZ, R217, 0x10000, RZ, 0xc0, !PT ;  /* 0x00010000d9ff7812 */ /* 0x000fe2000782c0ff */
[----:B------:R-:W-:Y:S01]  /*4850*/  FMUL R66, R66, UR21 ;  /* 0x0000001542427c20 */ /* 0x000fe20008400000 */
[----:B------:R-:W-:Y:S01]  /*4860*/  FSEL R65, R65, -INF , !P2 ;  /* 0xff80000041417808 */ /* 0x000fe20005000000 */
[----:B------:R-:W-:Y:S01]  /*4870*/  FMUL R67, R67, UR21 ;  /* 0x0000001543437c20 */ /* 0x000fe20008400000 */
[----:B------:R-:W-:Y:S02]  /*4880*/  ISETP.GT.U32.AND.EX P1, PT, R89, RZ, PT, P1 ;  /* 0x000000ff5900720c */ /* 0x000fe40003f24110 */
[----:B------:R-:W-:-:S02]  /*4890*/  ISETP.GT.U32.AND.EX P2, PT, R90, RZ, PT, P0 ;  /* 0x000000ff5a00720c */ /* 0x000fc40003f44100 */
[----:B------:R-:W-:Y:S02]  /*48a0*/  FSEL R66, R66, -INF , !P1 ;  /* 0xff80000042427808 */ /* 0x000fe40004800000 */
[----:B------:R-:W-:Y:S02]  /*48b0*/  FSEL R67, R67, -INF , !P2 ;  /* 0xff80000043437808 */ /* 0x000fe40005000000 */
[C---:B------:R-:W-:Y:S02]  /*48c0*/  ISETP.GT.U32.AND P1, PT, R213.reuse, R193, PT ;  /* 0x000000c1d500720c */ /* 0x040fe40003f24070 */
[----:B------:R-:W-:Y:S02]  /*48d0*/  ISETP.GT.U32.AND P2, PT, R213, R4, PT ;  /* 0x00000004d500720c */ /* 0x000fe40003f44070 */
[----:B------:R-:W2:Y:S01]  /*48e0*/  LDL R213, [R1+0x18] ;  /* 0x0000180001d57983 */ /* 0x000ea20000100800 */
[----:B------:R-:W-:Y:S01]  /*48f0*/  FMUL R228, R30, UR21 ;  /* 0x000000151ee47c20 */ /* 0x000fe20008400000 */
[----:B------:R-:W-:-:S04]  /*4900*/  FMUL R246, R45, UR21 ;  /* 0x000000152df67c20 */ /* 0x000fc80008400000 */
[----:B------:R-:W-:Y:S02]  /*4910*/  FSEL R228, R228, -INF , !P5 ;  /* 0xff800000e4e47808 */ /* 0x000fe40006800000 */
[----:B------:R-:W-:Y:S01]  /*4920*/  LOP3.LUT P5, RZ, R217, 0x10000000, RZ, 0xc0, !PT ;  /* 0x10000000d9ff7812 */ /* 0x000fe200078ac0ff */
[----:B------:R-:W-:Y:S01]  /*4930*/  FMUL R219, R29, UR21 ;  /* 0x000000151ddb7c20 */ /* 0x000fe20008400000 */
[----:B------:R-:W-:Y:S02]  /*4940*/  FMUL R249, R48, UR21 ;  /* 0x0000001530f97c20 */ /* 0x000fe40008400000 */
[----:B------:R-:W-:Y:S02]  /*4950*/  FSEL R246, R246, -INF , !P5 ;  /* 0xff800000f6f67808 */ /* 0x000fe40006800000 */
[----:B------:R-:W-:Y:S01]  /*4960*/  LOP3.LUT P5, RZ, R217, 0x2000000, RZ, 0xc0, !PT ;  /* 0x02000000d9ff7812 */ /* 0x000fe200078ac0ff */
[----:B------:R-:W-:Y:S01]  /*4970*/  FMUL R245, R44, UR21 ;  /* 0x000000152cf57c20 */ /* 0x000fe20008400000 */
[----:B------:R-:W-:Y:S01]  /*4980*/  FSEL R219, R219, -INF , !P6 ;  /* 0xff800000dbdb7808 */ /* 0x000fe20007000000 */
[----:B------:R-:W-:Y:S01]  /*4990*/  FMUL R62, R62, UR21 ;  /* 0x000000153e3e7c20 */ /* 0x000fe20008400000 */
[----:B------:R-:W-:-:S02]  /*49a0*/  FSEL R249, R249, -INF , !P5 ;  /* 0xff800000f9f97808 */ /* 0x000fc40006800000 */
[C---:B------:R-:W-:Y:S02]  /*49b0*/  LOP3.LUT P6, RZ, R217.reuse, 0x20000000, RZ, 0xc0, !PT ;  /* 0x20000000d9ff7812 */ /* 0x040fe400078cc0ff */
[----:B------:R-:W-:Y:S01]  /*49c0*/  LOP3.LUT P5, RZ, R217, 0x40, RZ, 0xc0, !PT ;  /* 0x00000040d9ff7812 */ /* 0x000fe200078ac0ff */
[----:B------:R-:W-:Y:S01]  /*49d0*/  FMUL R24, R63, UR21 ;  /* 0x000000153f187c20 */ /* 0x000fe20008400000 */
[----:B------:R-:W-:Y:S01]  /*49e0*/  FSEL R245, R245, -INF , !P6 ;  /* 0xff800000f5f57808 */ /* 0x000fe20007000000 */
[----:B------:R-:W-:Y:S01]  /*49f0*/  FMUL R250, R49, UR21 ;  /* 0x0000001531fa7c20 */ /* 0x000fe20008400000 */
[----:B------:R-:W-:Y:S01]  /*4a00*/  FSEL R63, R62, -INF , !P5 ;  /* 0xff8000003e3f7808 */ /* 0x000fe20006800000 */
[----:B------:R-:W-:Y:S01]  /*4a10*/  FMUL R242, R41, UR21 ;  /* 0x0000001529f27c20 */ /* 0x000fe20008400000 */
[----:B------:R-:W-:Y:S02]  /*4a20*/  LOP3.LUT P6, RZ, R217, 0x1000000, RZ, 0xc0, !PT ;  /* 0x01000000d9ff7812 */ /* 0x000fe400078cc0ff */
[----:B------:R-:W-:-:S02]  /*4a30*/  ISETP.GT.U32.AND P5, PT, R222, R193, PT ;  /* 0x000000c1de00720c */ /* 0x000fc40003fa4070 */
[----:B------:R-:W-:Y:S01]  /*4a40*/  ISETP.GT.U32.AND P4, PT, R216, R193, PT ;  /* 0x000000c1d800720c */ /* 0x000fe20003f84070 */
[----:B------:R-:W-:Y:S01]  /*4a50*/  FMUL R68, R68, UR21 ;  /* 0x0000001544447c20 */ /* 0x000fe20008400000 */
[----:B------:R-:W-:Y:S01]  /*4a60*/  FSEL R250, R250, -INF , !P6 ;  /* 0xff800000fafa7808 */ /* 0x000fe20007000000 */
[----:B------:R-:W-:Y:S01]  /*4a70*/  FMUL R69, R69, UR21 ;  /* 0x0000001545457c20 */ /* 0x000fe20008400000 */
[----:B------:R-:W-:Y:S01]  /*4a80*/  ISETP.GT.U32.AND.EX P5, PT, R223, RZ, PT, P5 ;  /* 0x000000ffdf00720c */ /* 0x000fe20003fa4150 */
[----:B------:R-:W-:Y:S01]  /*4a90*/  FMUL R61, R61, UR21 ;  /* 0x000000153d3d7c20 */ /* 0x000fe20008400000 */
[----:B------:R-:W-:Y:S02]  /*4aa0*/  FSEL R242, R242, -INF , !P3 ;  /* 0xff800000f2f27808 */ /* 0x000fe40005800000 */
[----:B------:R-:W-:Y:S02]  /*4ab0*/  LOP3.LUT P6, RZ, R217, 0x400, RZ, 0xc0, !PT ;  /* 0x00000400d9ff7812 */ /* 0x000fe400078cc0ff */
[----:B------:R-:W-:-:S02]  /*4ac0*/  ISETP.GT.U32.AND.EX P4, PT, R225, RZ, PT, P4 ;  /* 0x000000ffe100720c */ /* 0x000fc40003f84140 */
[----:B------:R-:W-:Y:S02]  /*4ad0*/  LOP3.LUT P3, RZ, R217, 0x80, RZ, 0xc0, !PT ;  /* 0x00000080d9ff7812 */ /* 0x000fe4000786c0ff */
[----:B------:R-:W-:Y:S01]  /*4ae0*/  FSEL R68, R68, -INF , !P5 ;  /* 0xff80000044447808 */ /* 0x000fe20006800000 */
[----:B------:R-:W-:Y:S01]  /*4af0*/  FMUL R73, R73, UR21 ;  /* 0x0000001549497c20 */ /* 0x000fe20008400000 */
[----:B------:R-:W-:Y:S01]  /*4b00*/  FSEL R62, R24, -INF , !P6 ;  /* 0xff800000183e7808 */ /* 0x000fe20007000000 */
[----:B------:R-:W-:Y:S01]  /*4b10*/  FMUL R70, R70, UR21 ;  /* 0x0000001546467c20 */ /* 0x000fe20008400000 */
[----:B------:R-:W-:Y:S01]  /*4b20*/  ISETP.GT.U32.AND P5, PT, R210, R193, PT ;  /* 0x000000c1d200720c */ /* 0x000fe20003fa4070 */
[----:B------:R-:W-:Y:S01]  /*4b30*/  FMUL R72, R72, UR21 ;  /* 0x0000001548487c20 */ /* 0x000fe20008400000 */
[----:B------:R-:W-:Y:S01]  /*4b40*/  FSEL R69, R69, -INF , !P4 ;  /* 0xff80000045457808 */ /* 0x000fe20006000000 */
[----:B------:R-:W-:Y:S01]  /*4b50*/  FMUL R79, R79, UR21 ;  /* 0x000000154f4f7c20 */ /* 0x000fe20008400000 */
[----:B------:R-:W-:Y:S01]  /*4b60*/  FSEL R61, R61, -INF , !P3 ;  /* 0xff8000003d3d7808 */ /* 0x000fe20005800000 */
[----:B------:R-:W-:Y:S01]  /*4b70*/  FMUL R83, R83, UR21 ;  /* 0x0000001553537c20 */ /* 0x000fe20008400000 */
[-C--:B------:R-:W-:Y:S01]  /*4b80*/  ISETP.GT.U32.AND P6, PT, R222, R4.reuse, PT ;  /* 0x00000004de00720c */ /* 0x080fe20003fc4070 */
[----:B------:R-:W3:Y:S01]  /*4b90*/  LDL R217, [R1+0x38] ;  /* 0x0000380001d97983 */ /* 0x000ee20000100800 */
[----:B------:R-:W-:-:S02]  /*4ba0*/  ISETP.GT.U32.AND P4, PT, R210, R4, PT ;  /* 0x00000004d200720c */ /* 0x000fc40003f84070 */
[----:B------:R-:W-:Y:S01]  /*4bb0*/  ISETP.GT.U32.AND P3, PT, R216, R4, PT ;  /* 0x00000004d800720c */ /* 0x000fe20003f64070 */
[----:B------:R-:W-:Y:S01]  /*4bc0*/  FMUL R24, R71, UR21 ;  /* 0x0000001547187c20 */ /* 0x000fe20008400000 */
[C---:B------:R-:W-:Y:S01]  /*4bd0*/  ISETP.GT.U32.AND.EX P5, PT, R214.reuse, RZ, PT, P5 ;  /* 0x000000ffd600720c */ /* 0x040fe20003fa4150 */
[----:B------:R-:W4:Y:S01]  /*4be0*/  LDL R216, [R1+0x2c] ;  /* 0x00002c0001d87983 */ /* 0x000f220000100800 */
[----:B------:R-:W-:Y:S02]  /*4bf0*/  ISETP.GT.U32.AND.EX P6, PT, R223, RZ, PT, P6 ;  /* 0x000000ffdf00720c */ /* 0x000fe40003fc4160 */
[----:B------:R-:W-:Y:S01]  /*4c00*/  ISETP.GT.U32.AND.EX P1, PT, R215, RZ, PT, P1 ;  /* 0x000000ffd700720c */ /* 0x000fe20003f24110 */
[----:B------:R-:W5:Y:S01]  /*4c10*/  LDL R223, [R1+0x30] ;  /* 0x0000300001df7983 */ /* 0x000f620000100800 */
[----:B------:R-:W-:Y:S02]  /*4c20*/  ISETP.GT.U32.AND.EX P4, PT, R214, RZ, PT, P4 ;  /* 0x000000ffd600720c */ /* 0x000fe40003f84140 */
[----:B------:R-:W-:Y:S01]  /*4c30*/  ISETP.GT.U32.AND.EX P3, PT, R225, RZ, PT, P3 ;  /* 0x000000ffe100720c */ /* 0x000fe20003f64130 */
[----:B------:R-:W3:Y:S01]  /*4c40*/  LDL R214, [R1+0x14] ;  /* 0x0000140001d67983 */ /* 0x000ee20000100800 */
[----:B------:R-:W-:-:S02]  /*4c50*/  ISETP.GT.U32.AND.EX P2, PT, R215, RZ, PT, P2 ;  /* 0x000000ffd700720c */ /* 0x000fc40003f44120 */
[----:B------:R-:W-:Y:S01]  /*4c60*/  FSEL R73, R73, -INF , !P5 ;  /* 0xff80000049497808 */ /* 0x000fe20006800000 */
[----:B------:R-:W4:Y:S01]  /*4c70*/  LDL R215, [R1+0x20] ;  /* 0x0000200001d77983 */ /* 0x000f220000100800 */
[----:B------:R-:W-:Y:S02]  /*4c80*/  FSEL R71, R70, -INF , !P6 ;  /* 0xff80000046477808 */ /* 0x000fe40007000000 */
[----:B------:R-:W-:Y:S01]  /*4c90*/  FSEL R72, R72, -INF , !P1 ;  /* 0xff80000048487808 */ /* 0x000fe20004800000 */
[----:B------:R-:W5:Y:S01]  /*4ca0*/  LDL R225, [R1+0x24] ;  /* 0x0000240001e17983 */ /* 0x000f620000100800 */
[C---:B------:R-:W-:Y:S02]  /*4cb0*/  ISETP.GT.U32.AND P5, PT, R227.reuse, R4, PT ;  /* 0x00000004e300720c */ /* 0x040fe40003fa4070 */
[----:B------:R-:W-:Y:S01]  /*4cc0*/  FSEL R70, R24, -INF , !P3 ;  /* 0xff80000018467808 */ /* 0x000fe20005800000 */
[----:B------:R-:W-:Y:S01]  /*4cd0*/  FMUL R74, R74, UR21 ;  /* 0x000000154a4a7c20 */ /* 0x000fe20008400000 */
[-C--:B------:R-:W-:Y:S01]  /*4ce0*/  ISETP.GT.U32.AND P1, PT, R227, R193.reuse, PT ;  /* 0x000000c1e300720c */ /* 0x080fe20003f24070 */
[----:B------:R-:W5:Y:S01]  /*4cf0*/  LDL R222, [R1+0x34] ;  /* 0x0000340001de7983 */ /* 0x000f620000100800 */
[----:B------:R-:W-:-:S02]  /*4d00*/  ISETP.GT.U32.AND P0, PT, R226, R193, PT ;  /* 0x000000c1e200720c */ /* 0x000fc40003f04070 */
[----:B------:R-:W-:Y:S01]  /*4d10*/  ISETP.GT.U32.AND P3, PT, R226, R4, PT ;  /* 0x00000004e200720c */ /* 0x000fe20003f64070 */
[----:B------:R-:W5:Y:S01]  /*4d20*/  LDL R227, [R1+0x1c] ;  /* 0x00001c0001e37983 */ /* 0x000f620000100800 */
[----:B------:R-:W-:-:S03]  /*4d30*/  ISETP.GT.U32.AND.EX P5, PT, R206, RZ, PT, P5 ;  /* 0x000000ffce00720c */ /* 0x000fc60003fa4150 */
[----:B------:R-:W5:Y:S01]  /*4d40*/  LDL R226, [R1+0x28] ;  /* 0x0000280001e27983 */ /* 0x000f620000100800 */
[----:B------:R-:W-:Y:S02]  /*4d50*/  FSEL R79, R79, -INF , !P5 ;  /* 0xff8000004f4f7808 */ /* 0x000fe40006800000 */
[----:B------:R-:W-:Y:S01]  /*4d60*/  ISETP.GT.U32.AND P5, PT, R232, R4, PT ;  /* 0x00000004e800720c */ /* 0x000fe20003fa4070 */
[----:B------:R-:W-:-:S03]  /*4d70*/  FMUL R24, R75, UR21 ;  /* 0x000000154b187c20 */ /* 0x000fc60008400000 */
[----:B------:R-:W-:-:S04]  /*4d80*/  ISETP.GT.U32.AND.EX P5, PT, R202, RZ, PT, P5 ;  /* 0x000000ffca00720c */ /* 0x000fc80003fa4150 */
[----:B------:R-:W-:Y:S02]  /*4d90*/  FSEL R83, R83, -INF , !P5 ;  /* 0xff80000053537808 */ /* 0x000fe40006800000 */
[-C--:B------:R-:W-:Y:S01]  /*4da0*/  ISETP.GT.U32.AND P5, PT, R208, R4.reuse, PT ;  /* 0x00000004d000720c */ /* 0x080fe20003fa4070 */
[----:B------:R-:W-:Y:S01]  /*4db0*/  FMUL R210, R87, UR21 ;  /* 0x0000001557d27c20 */ /* 0x000fe20008400000 */
[----:B------:R-:W-:Y:S02]  /*4dc0*/  FSEL R75, R74, -INF , !P2 ;  /* 0xff8000004a4b7808 */ /* 0x000fe40005000000 */
[----:B------:R-:W-:Y:S02]  /*4dd0*/  FSEL R74, R24, -INF , !P4 ;  /* 0xff800000184a7808 */ /* 0x000fe40006000000 */
[----:B------:R-:W-:Y:S02]  /*4de0*/  ISETP.GT.U32.AND P4, PT, R230, R4, PT ;  /* 0x00000004e600720c */ /* 0x000fe40003f84070 */
[----:B------:R-:W-:Y:S01]  /*4df0*/  ISETP.GT.U32.AND.EX P5, PT, R207, RZ, PT, P5 ;  /* 0x000000ffcf00720c */ /* 0x000fe20003fa4150 */
[----:B------:R-:W-:Y:S01]  /*4e00*/  FMUL R82, R82, UR21 ;  /* 0x0000001552527c20 */ /* 0x000fe20008400000 */
[----:B------:R-:W-:-:S02]  /*4e10*/  ISETP.GT.U32.AND.EX P4, PT, R203, RZ, PT, P4 ;  /* 0x000000ffcb00720c */ /* 0x000fc40003f84140 */
[----:B------:R-:W-:Y:S02]  /*4e20*/  FSEL R210, R210, -INF , !P5 ;  /* 0xff800000d2d27808 */ /* 0x000fe40006800000 */
[----:B------:R-:W-:Y:S02]  /*4e30*/  FSEL R82, R82, -INF , !P4 ;  /* 0xff80000052527808 */ /* 0x000fe40006000000 */
[----:B------:R-:W-:Y:S02]  /*4e40*/  ISETP.GT.U32.AND P4, PT, R233, R4, PT ;  /* 0x00000004e900720c */ /* 0x000fe40003f84070 */
[----:B------:R-:W5:Y:S01]  /*4e50*/  LDL R4, [R1+0x3c] ;  /* 0x00003c0001047983 */ /* 0x000f620000100800 */
[----:B--2---:R-:W-:-:S03]  /*4e60*/  IADD3 R38, P5, R213, UR4, RZ ;  /* 0x00000004d5267c10 */ /* 0x004fc6000ffbe0ff */
[----:B------:R-:W2:Y:S01]  /*4e70*/  LDL R213, [R1+0x40] ;  /* 0x0000400001d57983 */ /* 0x000ea20000100800 */
[----:B------:R-:W-:-:S06]  /*4e80*/  USHF.R.S32.HI UR8, URZ, 0x1f, UR4 ;  /* 0x0000001f3f087899 */ /* 0x000fcc0008011404 */
[----:B---3--:R-:W-:Y:S02]  /*4e90*/  IADD3.X R39, R214, UR8, RZ, P5, !PT ;  /* 0x00000008d6277c10 */ /* 0x008fe4000affe4ff */
[----:B------:R-:W3:Y:S01]  /*4ea0*/  LDL R214, [R1+0x6c] ;  /* 0x00006c0001d67983 */ /* 0x000ee20000100800 */
[----:B----4-:R-:W-:-:S03]  /*4eb0*/  IADD3 R34, P5, R215, UR4, RZ ;  /* 0x00000004d7227c10 */ /* 0x010fc6000ffbe0ff */
[----:B------:R-:W4:Y:S01]  /*4ec0*/  LDL R215, [R1+0x70] ;  /* 0x0000700001d77983 */ /* 0x000f220000100800 */
[----:B------:R-:W-:Y:S01]  /*4ed0*/  FMUL R89, R86, UR21 ;  /* 0x0000001556597c20 */ /* 0x000fe20008400000 */
[----:B------:R-:W-:Y:S01]  /*4ee0*/  ISETP.GT.U32.AND.EX P4, PT, R204, RZ, PT, P4 ;  /* 0x000000ffcc00720c */ /* 0x000fe20003f84140 */
[----:B------:R-:W-:Y:S01]  /*4ef0*/  FMUL R78, R78, UR21 ;  /* 0x000000154e4e7c20 */ /* 0x000fe20008400000 */
[----:B------:R-:W-:Y:S01]  /*4f00*/  ISETP.GT.U32.AND.EX P3, PT, R139, RZ, PT, P3 ;  /* 0x000000ff8b00720c */ /* 0x000fe20003f64130 */
[----:B------:R-:W3:Y:S01]  /*4f10*/  LDG.E.U8 R38, desc[UR16][R38.64] ;  /* 0x0000001026267981 */ /* 0x000ee2000c1e1100 */
[----:B-----5:R-:W-:Y:S02]  /*4f20*/  IADD3.X R35, R227, UR8, RZ, P5, !PT ;  /* 0x00000008e3237c10 */ /* 0x020fe4000affe4ff */
[----:B------:R-:W-:Y:S01]  /*4f30*/  FSEL R89, R89, -INF , !P4 ;  /* 0xff80000059597808 */ /* 0x000fe20006000000 */
[----:B------:R-:W5:Y:S01]  /*4f40*/  LDL R227, [R1+0x4c] ;  /* 0x00004c0001e37983 */ /* 0x000f620000100800 */
[----:B------:R-:W-:-:S03]  /*4f50*/  IADD3 R24, P5, R226, UR4, RZ ;  /* 0x00000004e2187c10 */ /* 0x000fc6000ffbe0ff */
[----:B------:R-:W4:Y:S01]  /*4f60*/  LDL R226, [R1+0x58] ;  /* 0x0000580001e27983 */ /* 0x000f220000100800 */
[----:B------:R-:W-:Y:S02]  /*4f70*/  IADD3.X R25, R225, UR8, RZ, P5, !PT ;  /* 0x00000008e1197c10 */ /* 0x000fe4000affe4ff */
[----:B------:R-:W-:Y:S01]  /*4f80*/  IADD3 R28, P5, R223, UR4, RZ ;  /* 0x00000004df1c7c10 */ /* 0x000fe2000ffbe0ff */
[----:B------:R-:W3:Y:S03]  /*4f90*/  LDL R225, [R1+0x54] ;  /* 0x0000540001e17983 */ /* 0x000ee60000100800 */
[----:B------:R-:W-:Y:S01]  /*4fa0*/  IADD3.X R29, R216, UR8, RZ, P5, !PT ;  /* 0x00000008d81d7c10 */ /* 0x000fe2000affe4ff */
[----:B------:R-:W5:Y:S01]  /*4fb0*/  LDL R223, [R1+0x60] ;  /* 0x0000600001df7983 */ /* 0x000f620000100800 */
[----:B------:R-:W-:-:S03]  /*4fc0*/  IADD3 R30, P5, R217, UR4, RZ ;  /* 0x00000004d91e7c10 */ /* 0x000fc6000ffbe0ff */
[----:B------:R-:W5:Y:S01]  /*4fd0*/  LDL R217, [R1+0x68] ;  /* 0x0000680001d97983 */ /* 0x000f620000100800 */
[----:B------:R-:W-:-:S03]  /*4fe0*/  IADD3.X R31, R222, UR8, RZ, P5, !PT ;  /* 0x00000008de1f7c10 */ /* 0x000fc6000affe4ff */
[----:B------:R-:W5:Y:S04]  /*4ff0*/  LDL R222, [R1+0x5c] ;  /* 0x00005c0001de7983 */ /* 0x000f680000100800 */
[----:B------:R-:W5:Y:S01]  /*5000*/  LDL R216, [R1+0x64] ;  /* 0x0000640001d87983 */ /* 0x000f620000100800 */
[----:B------:R-:W-:-:S03]  /*5010*/  ISETP.GT.U32.AND P4, PT, R233, R193, PT ;  /* 0x000000c1e900720c */ /* 0x000fc60003f84070 */
[----:B------:R-:W5:Y:S01]  /*5020*/  LDL R233, [R1+0x48] ;  /* 0x0000480001e97983 */ /* 0x000f620000100800 */
[----:B------:R-:W-:Y:S02]  /*5030*/  FSEL R78, R78, -INF , !P3 ;  /* 0xff8000004e4e7808 */ /* 0x000fe40005800000 */
[----:B------:R-:W-:Y:S01]  /*5040*/  ISETP.GT.U32.AND P2, PT, R230, R193, PT ;  /* 0x000000c1e600720c */ /* 0x000fe20003f44070 */
[----:B------:R-:W5:Y:S01]  /*5050*/  LDG.E.U8 R34, desc[UR16][R34.64] ;  /* 0x0000001022227981 */ /* 0x000f62000c1e1100 */
[----:B------:R-:W-:Y:S02]  /*5060*/  ISETP.GT.U32.AND.EX P0, PT, R139, RZ, PT, P0 ;  /* 0x000000ff8b00720c */ /* 0x000fe40003f04100 */
[----:B------:R-:W-:Y:S01]  /*5070*/  ISETP.GT.U32.AND.EX P1, PT, R206, RZ, PT, P1 ;  /* 0x000000ffce00720c */ /* 0x000fe20003f24110 */
[----:B------:R-:W5:Y:S04]  /*5080*/  LDL R230, [R1+0x50] ;  /* 0x0000500001e67983 */ /* 0x000f680000100800 */
[----:B------:R-:W5:Y:S01]  /*5090*/  LDG.E.U8 R28, desc[UR16][R28.64] ;  /* 0x000000101c1c7981 */ /* 0x000f62000c1e1100 */
[----:B--2---:R-:W-:-:S03]  /*50a0*/  IADD3 R36, P5, R213, UR4, RZ ;  /* 0x00000004d5247c10 */ /* 0x004fc6000ffbe0ff */
[----:B------:R0:W2:Y:S04]  /*50b0*/  LDG.E.U8 R35, desc[UR16][R24.64] ;  /* 0x0000001018237981 */ /* 0x0000a8000c1e1100 */
[----:B------:R-:W2:Y:S01]  /*50c0*/  LDL R213, [R1+0x78] ;  /* 0x0000780001d57983 */ /* 0x000ea20000100800 */
[----:B------:R-:W-:-:S03]  /*50d0*/  IADD3.X R37, R4, UR8, RZ, P5, !PT ;  /* 0x0000000804257c10 */ /* 0x000fc6000affe4ff */
[----:B------:R-:W2:Y:S01]  /*50e0*/  LDL R4, [R1+0x74] ;  /* 0x0000740001047983 */ /* 0x000ea20000100800 */
[----:B------:R-:W-:-:S03]  /*50f0*/  ISETP.GT.U32.AND P3, PT, R232, R193, PT ;  /* 0x000000c1e800720c */ /* 0x000fc60003f64070 */
[----:B------:R-:W2:Y:S04]  /*5100*/  LDL R232, [R1+0x44] ;  /* 0x0000440001e87983 */ /* 0x000ea80000100800 */
[----:B------:R1:W2:Y:S01]  /*5110*/  LDG.E.U8 R30, desc[UR16][R30.64] ;  /* 0x000000101e1e7981 */ /* 0x0002a2000c1e1100 */
[----:B----4-:R-:W-:-:S03]  /*5120*/  IADD3 R40, P6, R226, UR4, RZ ;  /* 0x00000004e2287c10 */ /* 0x010fc6000ffde0ff */
[----:B------:R-:W4:Y:S01]  /*5130*/  LDG.E.U8 R36, desc[UR16][R36.64] ;  /* 0x0000001024247981 */ /* 0x000f22000c1e1100 */
[----:B---3--:R-:W-:-:S03]  /*5140*/  IADD3.X R41, R225, UR8, RZ, P6, !PT ;  /* 0x00000008e1297c10 */ /* 0x008fc6000b7fe4ff */
[----:B------:R-:W3:Y:S01]  /*5150*/  LDL R206, [R1+0x7c] ;  /* 0x00007c0001ce7983 */ /* 0x000ee20000100800 */
[----:B-----5:R-:W-:-:S03]  /*5160*/  IADD3 R42, P6, R223, UR4, RZ ;  /* 0x00000004df2a7c10 */ /* 0x020fc6000ffde0ff */
[----:B------:R-:W5:Y:S01]  /*5170*/  LDG.E.U8 R40, desc[UR16][R40.64] ;  /* 0x0000001028287981 */ /* 0x000f62000c1e1100 */
[----:B------:R-:W-:Y:S02]  /*5180*/  IADD3.X R43, R222, UR8, RZ, P6, !PT ;  /* 0x00000008de2b7c10 */ /* 0x000fe4000b7fe4ff */
[----:B------:R-:W-:Y:S02]  /*5190*/  IADD3 R44, P6, R217, UR4, RZ ;  /* 0x00000004d92c7c10 */ /* 0x000fe4000ffde0ff */
[----:B------:R-:W-:Y:S01]  /*51a0*/  IADD3 R32, P5, R233, UR4, RZ ;  /* 0x00000004e9207c10 */ /* 0x000fe2000ffbe0ff */
[----:B------:R-:W4:Y:S01]  /*51b0*/  LDG.E.U8 R42, desc[UR16][R42.64] ;  /* 0x000000102a2a7981 */ /* 0x000f22000c1e1100 */
[----:B------:R-:W-:Y:S02]  /*51c0*/  IADD3.X R45, R216, UR8, RZ, P6, !PT ;  /* 0x00000008d82d7c10 */ /* 0x000fe4000b7fe4ff */
[----:B------:R-:W-:Y:S02]  /*51d0*/  IADD3 R46, P6, R215, UR4, RZ ;  /* 0x00000004d72e7c10 */ /* 0x000fe4000ffde0ff */
[----:B------:R-:W-:Y:S01]  /*51e0*/  ISETP.GT.U32.AND.EX P3, PT, R202, RZ, PT, P3 ;  /* 0x000000ffca00720c */ /* 0x000fe20003f64130 */
[----:B------:R-:W4:Y:S01]  /*51f0*/  LDG.E.U8 R44, desc[UR16][R44.64] ;  /* 0x000000102c2c7981 */ /* 0x000f22000c1e1100 */
[----:B------:R-:W-:-:S02]  /*5200*/  IADD3.X R47, R214, UR8, RZ, P6, !PT ;  /* 0x00000008d62f7c10 */ /* 0x000fc4000b7fe4ff */
[----:B------:R-:W-:Y:S01]  /*5210*/  ISETP.GT.U32.AND.EX P2, PT, R203, RZ, PT, P2 ;  /* 0x000000ffcb00720c */ /* 0x000fe20003f44120 */
[----:B------:R-:W5:Y:S01]  /*5220*/  LDL R214, [R1+0x88] ;  /* 0x0000880001d67983 */ /* 0x000f620000100800 */
[----:B------:R-:W-:-:S03]  /*5230*/  ISETP.GT.U32.AND.EX P4, PT, R204, RZ, PT, P4 ;  /* 0x000000ffcc00720c */ /* 0x000fc60003f84140 */
[----:B------:R-:W4:Y:S01]  /*5240*/  LDG.E.U8 R46, desc[UR16][R46.64] ;  /* 0x000000102e2e7981 */ /* 0x000f22000c1e1100 */
[----:B--2---:R-:W-:-:S03]  /*5250*/  IADD3 R48, P6, R213, UR4, RZ ;  /* 0x00000004d5307c10 */ /* 0x004fc6000ffde0ff */
[----:B------:R-:W2:Y:S01]  /*5260*/  LDL R213, [R1+0x80] ;  /* 0x0000800001d57983 */ /* 0x000ea20000100800 */
[----:B------:R-:W-:Y:S02]  /*5270*/  IADD3.X R49, R4, UR8, RZ, P6, !PT ;  /* 0x0000000804317c10 */ /* 0x000fe4000b7fe4ff */
[----:B------:R-:W-:Y:S02]  /*5280*/  FMNMX R4, R220, R92, !PT ;  /* 0x0000005cdc047209 */ /* 0x000fe40007800000 */
[----:B------:R-:W-:Y:S01]  /*5290*/  IADD3.X R33, R232, UR8, RZ, P5, !PT ;  /* 0x00000008e8217c10 */ /* 0x000fe2000affe4ff */
[----:B------:R-:W4:Y:S01]  /*52a0*/  LDG.E.U8 R48, desc[UR16][R48.64] ;  /* 0x0000001030307981 */ /* 0x000f22000c1e1100 */
[----:B------:R-:W-:Y:S02]  /*52b0*/  FMNMX R4, R88, R4, !PT ;  /* 0x0000000458047209 */ /* 0x000fe40007800000 */
[----:B------:R-:W-:Y:S01]  /*52c0*/  IADD3 R26, P5, R230, UR4, RZ ;  /* 0x00000004e61a7c10 */ /* 0x000fe2000ffbe0ff */
[----:B------:R-:W4:Y:S01]  /*52d0*/  LDG.E.U8 R32, desc[UR16][R32.64] ;  /* 0x0000001020207981 */ /* 0x000f22000c1e1100 */
[----:B------:R-:W-:-:S04]  /*52e0*/  FMNMX R4, R95, R4, !PT ;  /* 0x000000045f047209 */ /* 0x000fc80007800000 */
        /* <DEDUP_REMOVED lines=27> */
[----:B------:R-:W-:-:S05]  /*54a0*/  FMNMX R4, R151, R4, !PT ;  /* 0x0000000497047209 */ /* 0x000fca0007800000 */
[----:B0-----:R-:W0:Y:S02]  /*54b0*/  SHFL.BFLY PT, R24, R4, 0x2, 0x1f ;  /* 0x0c401f0004187f89 */ /* 0x001e2400000e0000 */
[----:B0-----:R-:W-:-:S05]  /*54c0*/  FMNMX R24, R4, R24, !PT ;  /* 0x0000001804187209 */ /* 0x001fca0007800000 */
[----:B------:R-:W0:Y:S02]  /*54d0*/  SHFL.BFLY PT, R4, R24, 0x1, 0x1f ;  /* 0x0c201f0018047f89 */ /* 0x000e2400000e0000 */
[----:B0-----:R-:W-:Y:S02]  /*54e0*/  FMNMX R4, R24, R4, !PT ;  /* 0x0000000418047209 */ /* 0x001fe40007800000 */
[----:B------:R-:W-:-:S04]  /*54f0*/  FMNMX R24, R211, R212, !PT ;  /* 0x000000d4d3187209 */ /* 0x000fc80007800000 */
[----:B------:R-:W-:-:S04]  /*5500*/  FMNMX R24, R228, R24, !PT ;  /* 0x00000018e4187209 */ /* 0x000fc80007800000 */
[----:B------:R-:W-:-:S04]  /*5510*/  FMNMX R25, R229, R24, !PT ;  /* 0x00000018e5197209 */ /* 0x000fc80007800000 */
[----:B------:R-:W-:Y:S02]  /*5520*/  FMNMX R25, R235, R25, !PT ;  /* 0x00000019eb197209 */ /* 0x000fe40007800000 */
[----:B------:R-:W-:Y:S02]  /*5530*/  FMNMX R4, R4, R7, !PT ;  /* 0x0000000704047209 */ /* 0x000fe40007800000 */
[----:B------:R-:W-:-:S04]  /*5540*/  FMNMX R86, R236, R25, !PT ;  /* 0x00000019ec567209 */ /* 0x000fc80007800000 */
[----:B------:R-:W-:Y:S01]  /*5550*/  FMNMX R86, R239, R86, !PT ;  /* 0x00000056ef567209 */ /* 0x000fe20007800000 */
[----:B------:R-:W-:-:S03]  /*5560*/  FADD R88, R88, -R4 ;  /* 0x8000000458587221 */ /* 0x000fc60000000000 */
[----:B------:R-:W-:Y:S01]  /*5570*/  FMNMX R87, R240, R86, !PT ;  /* 0x00000056f0577209 */ /* 0x000fe20007800000 */
[----:B------:R-:W-:-:S03]  /*5580*/  FMUL R88, R88, 1.4426950216293334961 ;  /* 0x3fb8aa3b58587820 */ /* 0x000fc60000400000 */
[----:B------:R-:W-:Y:S01]  /*5590*/  FMNMX R87, R243, R87, !PT ;  /* 0x00000057f3577209 */ /* 0x000fe20007800000 */
[----:B------:R0:W-:Y:S03]  /*55a0*/  MUFU.EX2 R139, R88 ;  /* 0x00000058008b7308 */ /* 0x0001e60000000800 */
[----:B0-----:R-:W-:-:S04]  /*55b0*/  FMNMX R88, R244, R87, !PT ;  /* 0x00000057f4587209 */ /* 0x001fc80007800000 */
[----:B------:R-:W-:Y:S01]  /*55c0*/  FMNMX R88, R247, R88, !PT ;  /* 0x00000058f7587209 */ /* 0x000fe20007800000 */
[----:B------:R-:W-:-:S03]  /*55d0*/  FADD R92, R92, -R4 ;  /* 0x800000045c5c7221 */ /* 0x000fc60000000000 */
[----:B------:R-:W-:Y:S01]  /*55e0*/  FMNMX R90, R248, R88, !PT ;  /* 0x00000058f85a7209 */ /* 0x000fe20007800000 */
[----:B------:R-:W-:-:S03]  /*55f0*/  FMUL R39, R92, 1.4426950216293334961 ;  /* 0x3fb8aa3b5c277820 */ /* 0x000fc60000400000 */
[----:B------:R-:W-:Y:S01]  /*5600*/  FMNMX R90, R50, R90, !PT ;  /* 0x0000005a325a7209 */ /* 0x000fe20007800000 */
[----:B------:R-:W-:-:S03]  /*5610*/  FADD R95, R95, -R4 ;  /* 0x800000045f5f7221 */ /* 0x000fc60000000000 */
[----:B------:R-:W-:Y:S01]  /*5620*/  FMNMX R92, R51, R90, !PT ;  /* 0x0000005a335c7209 */ /* 0x000fe20007800000 */
[----:B------:R-:W-:Y:S01]  /*5630*/  FMUL R95, R95, 1.4426950216293334961 ;  /* 0x3fb8aa3b5f5f7820 */ /* 0x000fe20000400000 */
[----:B------:R-:W-:Y:S02]  /*5640*/  IADD3.X R27, R227, UR8, RZ, P5, !PT ;  /* 0x00000008e31b7c10 */ /* 0x000fe4000affe4ff */
[----:B------:R-:W-:Y:S02]  /*5650*/  FMNMX R92, R54, R92, !PT ;  /* 0x0000005c365c7209 */ /* 0x000fe40007800000 */
[----:B------:R-:W-:Y:S01]  /*5660*/  ISETP.GT.U32.AND P5, PT, R208, R193, PT ;  /* 0x000000c1d000720c */ /* 0x000fe20003fa4070 */
[--C-:B------:R-:W-:Y:S01]  /*5670*/  FADD R98, R98, -R4.reuse ;  /* 0x8000000462627221 */ /* 0x100fe20000000000 */
[----:B------:R0:W-:Y:S01]  /*5680*/  MUFU.EX2 R193, R95 ;  /* 0x0000005f00c17308 */ /* 0x0001e20000000800 */
[--C-:B------:R-:W-:Y:S01]  /*5690*/  FADD R99, R99, -R4.reuse ;  /* 0x8000000463637221 */ /* 0x100fe20000000000 */
[--C-:B------:R-:W-:Y:S01]  /*56a0*/  FADD R102, R102, -R4.reuse ;  /* 0x8000000466667221 */ /* 0x100fe20000000000 */
[----:B------:R-:W-:Y:S01]  /*56b0*/  FADD R203, R103, -R4 ;  /* 0x8000000467cb7221 */ /* 0x000fe20000000000 */
[----:B------:R3:W4:Y:S01]  /*56c0*/  LDG.E.U8 R33, desc[UR16][R26.64] ;  /* 0x000000101a217981 */ /* 0x000722000c1e1100 */
[----:B0-----:R-:W-:Y:S01]  /*56d0*/  FMNMX R95, R55, R92, !PT ;  /* 0x0000005c375f7209 */ /* 0x001fe20007800000 */
[----:B-1----:R-:W-:-:S03]  /*56e0*/  FMUL R31, R98, 1.4426950216293334961 ;  /* 0x3fb8aa3b621f7820 */ /* 0x002fc60000400000 */
[----:B------:R-:W-:Y:S01]  /*56f0*/  FMNMX R95, R58, R95, !PT ;  /* 0x0000005f3a5f7209 */ /* 0x000fe20007800000 */
[----:B------:R-:W-:-:S03]  /*5700*/  FMUL R99, R99, 1.4426950216293334961 ;  /* 0x3fb8aa3b63637820 */ /* 0x000fc60000400000 */
[----:B------:R-:W-:Y:S01]  /*5710*/  FMNMX R98, R59, R95, !PT ;  /* 0x0000005f3b627209 */ /* 0x000fe20007800000 */
[----:B------:R0:W-:Y:S03]  /*5720*/  MUFU.EX2 R202, R99 ;  /* 0x0000006300ca7308 */ /* 0x0001e60000000800 */
[----:B------:R-:W-:-:S04]  /*5730*/  FMNMX R98, R63, R98, !PT ;  /* 0x000000623f627209 */ /* 0x000fc80007800000 */
[----:B0-----:R-:W-:Y:S01]  /*5740*/  FMNMX R99, R62, R98, !PT ;  /* 0x000000623e637209 */ /* 0x001fe20007800000 */
[----:B------:R-:W-:-:S03]  /*5750*/  FMUL R24, R102, 1.4426950216293334961 ;  /* 0x3fb8aa3b66187820 */ /* 0x000fc60000400000 */
[----:B------:R-:W-:-:S04]  /*5760*/  FMNMX R99, R66, R99, !PT ;  /* 0x0000006342637209 */ /* 0x000fc80007800000 */
[----:B------:R-:W-:-:S04]  /*5770*/  FMNMX R102, R67, R99, !PT ;  /* 0x0000006343667209 */ /* 0x000fc80007800000 */
[----:B------:R-:W-:Y:S01]  /*5780*/  FMNMX R102, R71, R102, !PT ;  /* 0x0000006647667209 */ /* 0x000fe20007800000 */
[--C-:B------:R-:W-:Y:S01]  /*5790*/  FADD R106, R106, -R4.reuse ;  /* 0x800000046a6a7221 */ /* 0x100fe20000000000 */
[----:B---3--:R-:W-:Y:S02]  /*57a0*/  FMNMX R26, R94, R221, !PT ;  /* 0x000000dd5e1a7209 */ /* 0x008fe40007800000 */
[----:B------:R-:W-:Y:S01]  /*57b0*/  FMNMX R103, R70, R102, !PT ;  /* 0x0000006646677209 */ /* 0x000fe20007800000 */
[----:B------:R-:W-:Y:S01]  /*57c0*/  FMUL R25, R106, 1.4426950216293334961 ;  /* 0x3fb8aa3b6a197820 */ /* 0x000fe20000400000 */
[----:B------:R-:W-:Y:S02]  /*57d0*/  FMNMX R26, R91, R26, !PT ;  /* 0x0000001a5b1a7209 */ /* 0x000fe40007800000 */
[----:B------:R-:W-:Y:S01]  /*57e0*/  FMNMX R103, R75, R103, !PT ;  /* 0x000000674b677209 */ /* 0x000fe20007800000 */
[----:B------:R-:W-:Y:S01]  /*57f0*/  FADD R107, R107, -R4 ;  /* 0x800000046b6b7221 */ /* 0x000fe20000000000 */
[----:B------:R-:W-:-:S02]  /*5800*/  FMNMX R26, R93, R26, !PT ;  /* 0x0000001a5d1a7209 */ /* 0x000fc40007800000 */
[----:B------:R-:W-:Y:S01]  /*5810*/  FMNMX R106, R74, R103, !PT ;  /* 0x000000674a6a7209 */ /* 0x000fe20007800000 */
[----:B------:R-:W-:Y:S01]  /*5820*/  FMUL R86, R107, 1.4426950216293334961 ;  /* 0x3fb8aa3b6b567820 */ /* 0x000fe20000400000 */
[----:B------:R-:W-:Y:S02]  /*5830*/  FMNMX R26, R97, R26, !PT ;  /* 0x0000001a611a7209 */ /* 0x000fe40007800000 */
[----:B------:R-:W-:Y:S01]  /*5840*/  FMNMX R106, R78, R106, !PT ;  /* 0x0000006a4e6a7209 */ /* 0x000fe20007800000 */
[----:B------:R-:W-:Y:S01]  /*5850*/  FADD R119, R119, -R4 ;  /* 0x8000000477777221 */ /* 0x000fe20000000000 */
[----:B------:R-:W-:Y:S02]  /*5860*/  FMNMX R26, R96, R26, !PT ;  /* 0x0000001a601a7209 */ /* 0x000fe40007800000 */
[----:B------:R-:W-:Y:S01]  /*5870*/  FMNMX R107, R79, R106, !PT ;  /* 0x0000006a4f6b7209 */ /* 0x000fe20007800000 */
[----:B------:R-:W-:Y:S01]  /*5880*/  FMUL R98, R119, 1.4426950216293334961 ;  /* 0x3fb8aa3b77627820 */ /* 0x000fe20000400000 */
[----:B------:R-:W-:-:S02]  /*5890*/  FMNMX R26, R101, R26, !PT ;  /* 0x0000001a651a7209 */ /* 0x000fc40007800000 */
[----:B------:R-:W-:Y:S02]  /*58a0*/  FMNMX R107, R82, R107, !PT ;  /* 0x0000006b526b7209 */ /* 0x000fe40007800000 */
[----:B------:R-:W-:Y:S02]  /*58b0*/  FMNMX R26, R100, R26, !PT ;  /* 0x0000001a641a7209 */ /* 0x000fe40007800000 */
[----:B------:R-:W-:Y:S01]  /*58c0*/  FMNMX R119, R83, R107, !PT ;  /* 0x0000006b53777209 */ /* 0x000fe20007800000 */
[----:B------:R-:W-:Y:S01]  /*58d0*/  FADD R122, R122, -R4 ;  /* 0x800000047a7a7221 */ /* 0x000fe20000000000 */
[----:B------:R-:W-:Y:S02]  /*58e0*/  FMNMX R26, R105, R26, !PT ;  /* 0x0000001a691a7209 */ /* 0x000fe40007800000 */
[----:B------:R-:W-:Y:S02]  /*58f0*/  FMNMX R119, R89, R119, !PT ;  /* 0x0000007759777209 */ /* 0x000fe40007800000 */
[----:B------:R-:W-:-:S02]  /*5900*/  FMNMX R26, R104, R26, !PT ;  /* 0x0000001a681a7209 */ /* 0x000fc40007800000 */
[----:B------:R-:W-:Y:S01]  /*5910*/  FMNMX R119, R210, R119, !PT ;  /* 0x00000077d2777209 */ /* 0x000fe20007800000 */
[----:B------:R-:W-:Y:S01]  /*5920*/  FMUL R99, R122, 1.4426950216293334961 ;  /* 0x3fb8aa3b7a637820 */ /* 0x000fe20000400000 */
[----:B------:R-:W-:-:S03]  /*5930*/  FMNMX R26, R109, R26, !PT ;  /* 0x0000001a6d1a7209 */ /* 0x000fc60007800000 */
[----:B------:R-:W0:Y:S01]  /*5940*/  SHFL.BFLY PT, R122, R119, 0x2, 0x1f ;  /* 0x0c401f00777a7f89 */ /* 0x000e2200000e0000 */
[----:B------:R-:W-:-:S04]  /*5950*/  FMNMX R26, R108, R26, !PT ;  /* 0x0000001a6c1a7209 */ /* 0x000fc80007800000 */
[----:B------:R-:W-:-:S04]  /*5960*/  FMNMX R26, R224, R26, !PT ;  /* 0x0000001ae01a7209 */ /* 0x000fc80007800000 */
[----:B------:R-:W-:-:S04]  /*5970*/  FMNMX R26, R113, R26, !PT ;  /* 0x0000001a711a7209 */ /* 0x000fc80007800000 */
[----:B------:R-:W-:Y:S01]  /*5980*/  FMNMX R26, R116, R26, !PT ;  /* 0x0000001a741a7209 */ /* 0x000fe20007800000 */
[----:B------:R-:W-:-:S03]  /*5990*/  FADD R127, R127, -R4 ;  /* 0x800000047f7f7221 */ /* 0x000fc60000000000 */
[----:B------:R-:W-:Y:S01]  /*59a0*/  FMNMX R26, R117, R26, !PT ;  /* 0x0000001a751a7209 */ /* 0x000fe20007800000 */
[----:B------:R-:W-:-:S03]  /*59b0*/  FMUL R106, R127, 1.4426950216293334961 ;  /* 0x3fb8aa3b7f6a7820 */ /* 0x000fc60000400000 */
[----:B------:R-:W-:Y:S02]  /*59c0*/  FMNMX R26, R120, R26, !PT ;  /* 0x0000001a781a7209 */ /* 0x000fe40007800000 */
[----:B0-----:R-:W-:Y:S02]  /*59d0*/  FMNMX R37, R119, R122, !PT ;  /* 0x0000007a77257209 */ /* 0x001fe40007800000 */
[----:B------:R-:W-:-:S03]  /*59e0*/  FMNMX R26, R121, R26, !PT ;  /* 0x0000001a791a7209 */ /* 0x000fc60007800000 */
[----:B------:R-:W0:Y:S01]  /*59f0*/  SHFL.BFLY PT, R127, R37, 0x1, 0x1f ;  /* 0x0c201f00257f7f89 */ /* 0x000e2200000e0000 */
[----:B------:R-:W-:-:S04]  /*5a00*/  FMNMX R26, R124, R26, !PT ;  /* 0x0000001a7c1a7209 */ /* 0x000fc80007800000 */
[----:B------:R-:W-:-:S04]  /*5a10*/  FMNMX R26, R125, R26, !PT ;  /* 0x0000001a7d1a7209 */ /* 0x000fc80007800000 */
[----:B------:R-:W-:-:S04]  /*5a20*/  FMNMX R26, R128, R26, !PT ;  /* 0x0000001a801a7209 */ /* 0x000fc80007800000 */
[----:B------:R-:W-:-:S04]  /*5a30*/  FMNMX R26, R129, R26, !PT ;  /* 0x0000001a811a7209 */ /* 0x000fc80007800000 */
[----:B------:R-:W-:-:S04]  /*5a40*/  FMNMX R26, R132, R26, !PT ;  /* 0x0000001a841a7209 */ /* 0x000fc80007800000 */
[----:B------:R-:W-:Y:S02]  /*5a50*/  FMNMX R26, R112, R26, !PT ;  /* 0x0000001a701a7209 */ /* 0x000fe40007800000 */
[----:B0-----:R-:W-:Y:S02]  /*5a60*/  FMNMX R127, R37, R127, !PT ;  /* 0x0000007f257f7209 */ /* 0x001fe40007800000 */
[----:B------:R-:W-:Y:S02]  /*5a70*/  FMNMX R26, R135, R26, !PT ;  /* 0x0000001a871a7209 */ /* 0x000fe40007800000 */
[----:B------:R-:W-:Y:S02]  /*5a80*/  FMNMX R127, R127, R195, !PT ;  /* 0x000000c37f7f7209 */ /* 0x000fe40007800000 */
[----:B------:R-:W-:-:S03]  /*5a90*/  FMNMX R26, R136, R26, !PT ;  /* 0x0000001a881a7209 */ /* 0x000fc60007800000 */
[----:B------:R-:W-:Y:S01]  /*5aa0*/  FADD R50, R50, -R127 ;  /* 0x8000007f32327221 */ /* 0x000fe20000000000 */
[----:B------:R-:W-:-:S03]  /*5ab0*/  FMNMX R26, R140, R26, !PT ;  /* 0x0000001a8c1a7209 */ /* 0x000fc60007800000 */
[----:B------:R-:W-:Y:S01]  /*5ac0*/  FMUL R50, R50, 1.4426950216293334961 ;  /* 0x3fb8aa3b32327820 */ /* 0x000fe20000400000 */
[--C-:B------:R-:W-:Y:S01]  /*5ad0*/  FADD R122, R143, -R4.reuse ;  /* 0x800000048f7a7221 */ /* 0x100fe20000000000 */
[--C-:B------:R-:W-:Y:S01]  /*5ae0*/  FADD R51, R51, -R127.reuse ;  /* 0x8000007f33337221 */ /* 0x100fe20000000000 */
[----:B------:R-:W-:Y:S01]  /*5af0*/  FMNMX R26, R141, R26, !PT ;  /* 0x0000001a8d1a7209 */ /* 0x000fe20007800000 */
[----:B------:R0:W-:Y:S01]  /*5b00*/  MUFU.EX2 R143, R50 ;  /* 0x00000032008f7308 */ /* 0x0001e20000000800 */
[--C-:B------:R-:W-:Y:S01]  /*5b10*/  FADD R123, R123, -R4.reuse ;  /* 0x800000047b7b7221 */ /* 0x100fe20000000000 */
[--C-:B------:R-:W-:Y:S01]  /*5b20*/  FADD R146, R146, -R4.reuse ;  /* 0x8000000492927221 */ /* 0x100fe20000000000 */
[--C-:B------:R-:W-:Y:S01]  /*5b30*/  FADD R27, R63, -R127.reuse ;  /* 0x8000007f3f1b7221 */ /* 0x100fe20000000000 */
[----:B------:R-:W-:Y:S01]  /*5b40*/  FMUL R51, R51, 1.4426950216293334961 ;  /* 0x3fb8aa3b33337820 */ /* 0x000fe20000400000 */
[----:B------:R-:W-:Y:S02]  /*5b50*/  FMNMX R26, R144, R26, !PT ;  /* 0x0000001a901a7209 */ /* 0x000fe40007800000 */
[----:B0-----:R-:W-:Y:S01]  /*5b60*/  FMNMX R50, R201, R209, !PT ;  /* 0x000000d1c9327209 */ /* 0x001fe20007800000 */
[----:B------:R-:W-:Y:S01]  /*5b70*/  FMUL R102, R123, 1.4426950216293334961 ;  /* 0x3fb8aa3b7b667820 */ /* 0x000fe20000400000 */
[----:B------:R-:W-:Y:S01]  /*5b80*/  FMUL R27, R27, 1.4426950216293334961 ;  /* 0x3fb8aa3b1b1b7820 */ /* 0x000fe20000400000 */
[----:B------:R-:W-:Y:S01]  /*5b90*/  FMUL R123, R146, 1.4426950216293334961 ;  /* 0x3fb8aa3b927b7820 */ /* 0x000fe20000400000 */
[----:B------:R-:W-:Y:S01]  /*5ba0*/  FMNMX R50, R218, R50, !PT ;  /* 0x00000032da327209 */ /* 0x000fe20007800000 */
[----:B------:R0:W-:Y:S01]  /*5bb0*/  MUFU.EX2 R146, R51 ;  /* 0x0000003300927308 */ /* 0x0001e20000000800 */
[----:B------:R-:W-:Y:S01]  /*5bc0*/  FMNMX R26, R145, R26, !PT ;  /* 0x0000001a911a7209 */ /* 0x000fe20007800000 */
[--C-:B------:R-:W-:Y:S01]  /*5bd0*/  FADD R54, R54, -R127.reuse ;  /* 0x8000007f36367221 */ /* 0x100fe20000000000 */
[----:B------:R-:W-:Y:S01]  /*5be0*/  FMNMX R50, R219, R50, !PT ;  /* 0x00000032db327209 */ /* 0x000fe20007800000 */
[--C-:B------:R-:W-:Y:S01]  /*5bf0*/  FADD R126, R126, -R4.reuse ;  /* 0x800000047e7e7221 */ /* 0x100fe20000000000 */
[----:B------:R-:W-:Y:S01]  /*5c00*/  FADD R147, R147, -R4 ;  /* 0x8000000493937221 */ /* 0x000fe20000000000 */
[----:B------:R-:W-:Y:S01]  /*5c10*/  FMNMX R26, R148, R26, !PT ;  /* 0x0000001a941a7209 */ /* 0x000fe20007800000 */
[----:B0-----:R-:W-:-:S02]  /*5c20*/  FADD R51, R62, -R127 ;  /* 0x8000007f3e337221 */ /* 0x001fc40000000000 */
[----:B------:R0:W-:Y:S01]  /*5c30*/  MUFU.EX2 R62, R27 ;  /* 0x0000001b003e7308 */ /* 0x0001e20000000800 */
[----:B------:R-:W-:Y:S01]  /*5c40*/  FMUL R54, R54, 1.4426950216293334961 ;  /* 0x3fb8aa3b36367820 */ /* 0x000fe20000400000 */
[----:B------:R-:W-:Y:S01]  /*5c50*/  FMNMX R50, R231, R50, !PT ;  /* 0x00000032e7327209 */ /* 0x000fe20007800000 */
[----:B------:R-:W-:Y:S01]  /*5c60*/  FMUL R103, R126, 1.4426950216293334961 ;  /* 0x3fb8aa3b7e677820 */ /* 0x000fe20000400000 */
[----:B------:R-:W-:Y:S01]  /*5c70*/  FMNMX R26, R149, R26, !PT ;  /* 0x0000001a951a7209 */ /* 0x000fe20007800000 */
[----:B0-----:R-:W-:Y:S01]  /*5c80*/  FADD R27, R66, -R127 ;  /* 0x8000007f421b7221 */ /* 0x001fe20000000000 */
[----:B------:R-:W-:-:S03]  /*5c90*/  FMUL R126, R147, 1.4426950216293334961 ;  /* 0x3fb8aa3b937e7820 */ /* 0x000fc60000400000 */
[----:B------:R-:W-:Y:S01]  /*5ca0*/  FMUL R27, R27, 1.4426950216293334961 ;  /* 0x3fb8aa3b1b1b7820 */ /* 0x000fe20000400000 */
[----:B------:R0:W-:Y:S01]  /*5cb0*/  MUFU.EX2 R147, R54 ;  /* 0x0000003600937308 */ /* 0x0001e20000000800 */
[----:B------:R-:W-:-:S04]  /*5cc0*/  FMNMX R50, R234, R50, !PT ;  /* 0x00000032ea327209 */ /* 0x000fc80007800000 */
[----:B------:R-:W-:Y:S01]  /*5cd0*/  FMNMX R50, R237, R50, !PT ;  /* 0x00000032ed327209 */ /* 0x000fe20007800000 */
[----:B0-----:R-:W-:Y:S02]  /*5ce0*/  FADD R54, R67, -R127 ;  /* 0x8000007f43367221 */ /* 0x001fe40000000000 */
[----:B------:R0:W-:Y:S01]  /*5cf0*/  MUFU.EX2 R67, R27 ;  /* 0x0000001b00437308 */ /* 0x0001e20000000800 */
[----:B------:R-:W-:Y:S01]  /*5d00*/  FMNMX R50, R238, R50, !PT ;  /* 0x00000032ee327209 */ /* 0x000fe20007800000 */
[----:B------:R-:W-:Y:S01]  /*5d10*/  FMUL R51, R51, 1.4426950216293334961 ;  /* 0x3fb8aa3b33337820 */ /* 0x000fe20000400000 */
[----:B0-----:R-:W0:Y:S02]  /*5d20*/  SHFL.BFLY PT, R27, R26, 0x2, 0x1f ;  /* 0x0c401f001a1b7f89 */ /* 0x001e2400000e0000 */
[----:B------:R-:W-:-:S03]  /*5d30*/  FMNMX R50, R241, R50, !PT ;  /* 0x00000032f1327209 */ /* 0x000fc60007800000 */
[----:B------:R1:W-:Y:S01]  /*5d40*/  MUFU.EX2 R66, R51 ;  /* 0x0000003300427308 */ /* 0x0003e20000000800 */
[----:B------:R-:W-:Y:S01]  /*5d50*/  FMUL R54, R54, 1.4426950216293334961 ;  /* 0x3fb8aa3b36367820 */ /* 0x000fe20000400000 */
[----:B------:R-:W-:Y:S01]  /*5d60*/  FMNMX R50, R242, R50, !PT ;  /* 0x00000032f2327209 */ /* 0x000fe20007800000 */
[----:B-1----:R-:W-:-:S03]  /*5d70*/  FADD R51, R71, -R127 ;  /* 0x8000007f47337221 */ /* 0x002fc60000000000 */
[----:B------:R-:W-:Y:S02]  /*5d80*/  FMNMX R50, R245, R50, !PT ;  /* 0x00000032f5327209 */ /* 0x000fe40007800000 */
[----:B------:R1:W-:Y:S01]  /*5d90*/  MUFU.EX2 R71, R54 ;  /* 0x0000003600477308 */ /* 0x0003e20000000800 */
[----:B------:R-:W-:Y:S01]  /*5da0*/  FMUL R51, R51, 1.4426950216293334961 ;  /* 0x3fb8aa3b33337820 */ /* 0x000fe20000400000 */
[----:B------:R-:W-:Y:S01]  /*5db0*/  FMNMX R50, R246, R50, !PT ;  /* 0x00000032f6327209 */ /* 0x000fe20007800000 */
[----:B-1----:R-:W-:-:S05]  /*5dc0*/  FADD R54, R70, -R127 ;  /* 0x8000007f46367221 */ /* 0x002fca0000000000 */
[----:B------:R1:W-:Y:S01]  /*5dd0*/  MUFU.EX2 R70, R51 ;  /* 0x0000003300467308 */ /* 0x0003e20000000800 */
[----:B0-----:R-:W-:Y:S01]  /*5de0*/  FMNMX R26, R26, R27, !PT ;  /* 0x0000001b1a1a7209 */ /* 0x001fe20007800000 */
[--C-:B------:R-:W-:Y:S01]  /*5df0*/  FADD R27, R74, -R127.reuse ;  /* 0x8000007f4a1b7221 */ /* 0x100fe20000000000 */
[----:B------:R-:W-:Y:S01]  /*5e00*/  FMNMX R50, R249, R50, !PT ;  /* 0x00000032f9327209 */ /* 0x000fe20007800000 */
[----:B-1----:R-:W-:Y:S01]  /*5e10*/  FADD R51, R75, -R127 ;  /* 0x8000007f4b337221 */ /* 0x002fe20000000000 */
[----:B------:R-:W-:Y:S02]  /*5e20*/  ISETP.GT.U32.AND.EX P5, PT, R207, RZ, PT, P5 ;  /* 0x000000ffcf00720c */ /* 0x000fe40003fa4150 */
[----:B------:R-:W3:Y:S01]  /*5e30*/  LDL R207, [R1+0x84] ;  /* 0x0000840001cf7983 */ /* 0x000ee20000100800 */
[----:B------:R-:W-:Y:S01]  /*5e40*/  FMUL R51, R51, 1.4426950216293334961 ;  /* 0x3fb8aa3b33337820 */ /* 0x000fe20000400000 */
[----:B------:R-:W-:-:S03]  /*5e50*/  FMNMX R50, R250, R50, !PT ;  /* 0x00000032fa327209 */ /* 0x000fc60007800000 */
[----:B------:R0:W-:Y:S01]  /*5e60*/  MUFU.EX2 R74, R51 ;  /* 0x00000033004a7308 */ /* 0x0001e20000000800 */
[----:B------:R-:W-:Y:S01]  /*5e70*/  FMNMX R50, R52, R50, !PT ;  /* 0x0000003234327209 */ /* 0x000fe20007800000 */
[----:B------:R-:W-:Y:S01]  /*5e80*/  FMUL R54, R54, 1.4426950216293334961 ;  /* 0x3fb8aa3b36367820 */ /* 0x000fe20000400000 */
[----:B0-----:R-:W-:Y:S02]  /*5e90*/  FMUL R51, R27, 1.4426950216293334961 ;  /* 0x3fb8aa3b1b337820 */ /* 0x001fe40000400000 */
[----:B------:R-:W0:Y:S01]  /*5ea0*/  SHFL.BFLY PT, R27, R26, 0x1, 0x1f ;  /* 0x0c201f001a1b7f89 */ /* 0x000e2200000e0000 */
[----:B------:R-:W-:Y:S02]  /*5eb0*/  FMNMX R50, R53, R50, !PT ;  /* 0x0000003235327209 */ /* 0x000fe40007800000 */
[----:B------:R1:W-:Y:S02]  /*5ec0*/  MUFU.EX2 R75, R54 ;  /* 0x00000036004b7308 */ /* 0x0003e40000000800 */
        /* <DEDUP_REMOVED lines=8> */
[----:B------:R-:W-:Y:S02]  /*5f50*/  FMNMX R50, R61, R50, !PT ;  /* 0x000000323d327209 */ /* 0x000fe40007800000 */
[----:B0-----:R-:W-:Y:S01]  /*5f60*/  FMNMX R26, R26, R27, !PT ;  /* 0x0000001b1a1a7209 */ /* 0x001fe20007800000 */
[----:B-1----:R-:W-:Y:S01]  /*5f70*/  FMUL R54, R51, 1.4426950216293334961 ;  /* 0x3fb8aa3b33367820 */ /* 0x002fe20000400000 */
[----:B------:R-:W-:Y:S01]  /*5f80*/  FADD R51, R82, -R127 ;  /* 0x8000007f52337221 */ /* 0x000fe20000000000 */
[----:B------:R-:W-:-:S03]  /*5f90*/  FMNMX R50, R64, R50, !PT ;  /* 0x0000003240327209 */ /* 0x000fc60007800000 */
[----:B------:R-:W-:Y:S01]  /*5fa0*/  FMUL R27, R51, 1.4426950216293334961 ;  /* 0x3fb8aa3b331b7820 */ /* 0x000fe20000400000 */
[----:B------:R-:W-:-:S03]  /*5fb0*/  FADD R51, R83, -R127 ;  /* 0x8000007f53337221 */ /* 0x000fc60000000000 */
[----:B------:R0:W-:Y:S01]  /*5fc0*/  MUFU.EX2 R83, R27 ;  /* 0x0000001b00537308 */ /* 0x0001e20000000800 */
[----:B------:R-:W-:Y:S01]  /*5fd0*/  FADD R212, R212, -R127 ;  /* 0x8000007fd4d47221 */ /* 0x000fe20000000000 */
[----:B0-----:R-:W-:Y:S01]  /*5fe0*/  FMNMX R27, R65, R50, !PT ;  /* 0x00000032411b7209 */ /* 0x001fe20007800000 */
[----:B------:R-:W-:-:S05]  /*5ff0*/  FMUL R50, R76, UR21 ;  /* 0x000000154c327c20 */ /* 0x000fca0008400000 */
[----:B------:R0:W-:Y:S01]  /*6000*/  MUFU.EX2 R82, R54 ;  /* 0x0000003600527308 */ /* 0x0001e20000000800 */
[----:B------:R-:W-:Y:S01]  /*6010*/  FSEL R50, R50, -INF , !P0 ;  /* 0xff80000032327808 */ /* 0x000fe20004000000 */
[----:B0-----:R-:W-:Y:S01]  /*6020*/  FMUL R54, R77, UR21 ;  /* 0x000000154d367c20 */ /* 0x001fe20008400000 */
[----:B------:R-:W-:Y:S02]  /*6030*/  LOP3.LUT P0, RZ, R3, 0x4000, RZ, 0xc0, !PT ;  /* 0x0000400003ff7812 */ /* 0x000fe4000780c0ff */
[----:B------:R-:W-:Y:S02]  /*6040*/  FMNMX R3, R26, R200, !PT ;  /* 0x000000c81a037209 */ /* 0x000fe40007800000 */
[----:B------:R-:W-:Y:S02]  /*6050*/  FSEL R54, R54, -INF , !P1 ;  /* 0xff80000036367808 */ /* 0x000fe40004800000 */
[----:B--2---:R-:W-:Y:S02]  /*6060*/  IADD3 R26, P1, R213, UR4, RZ ;  /* 0x00000004d51a7c10 */ /* 0x004fe4000ff3e0ff */
[----:B------:R-:W2:Y:S01]  /*6070*/  LDL R213, [R1+0x90] ;  /* 0x0000900001d57983 */ /* 0x000ea20000100800 */
[----:B------:R-:W-:-:S03]  /*6080*/  FMUL R41, R212, 1.4426950216293334961 ;  /* 0x3fb8aa3bd4297820 */ /* 0x000fc60000400000 */
[----:B------:R-:W4:Y:S01]  /*6090*/  LDL R212, [R1+0x8c] ;  /* 0x00008c0001d47983 */ /* 0x000f220000100800 */
[----:B------:R-:W-:-:S04]  /*60a0*/  FMNMX R27, R68, R27, !PT ;  /* 0x0000001b441b7209 */ /* 0x000fc80007800000 */
[----:B------:R-:W-:Y:S01]  /*60b0*/  FMNMX R27, R69, R27, !PT ;  /* 0x0000001b451b7209 */ /* 0x000fe20007800000 */
[----:B------:R-:W-:-:S03]  /*60c0*/  FADD R58, R58, -R127 ;  /* 0x8000007f3a3a7221 */ /* 0x000fc60000000000 */
[----:B------:R-:W-:Y:S01]  /*60d0*/  FMNMX R27, R72, R27, !PT ;  /* 0x0000001b481b7209 */ /* 0x000fe20007800000 */
[--C-:B------:R-:W-:Y:S01]  /*60e0*/  FADD R110, R110, -R4.reuse ;  /* 0x800000046e6e7221 */ /* 0x100fe20000000000 */
[--C-:B------:R-:W-:Y:S01]  /*60f0*/  FADD R131, R131, -R4.reuse ;  /* 0x8000000483837221 */ /* 0x100fe20000000000 */
[--C-:B------:R-:W-:Y:S01]  /*6100*/  FADD R151, R151, -R4.reuse ;  /* 0x8000000497977221 */ /* 0x100fe20000000000 */
[----:B------:R-:W-:Y:S01]  /*6110*/  FMNMX R27, R73, R27, !PT ;  /* 0x0000001b491b7209 */ /* 0x000fe20007800000 */
[--C-:B------:R-:W-:Y:S01]  /*6120*/  FADD R55, R55, -R127.reuse ;  /* 0x8000007f37377221 */ /* 0x100fe20000000000 */
[----:B------:R-:W-:Y:S01]  /*6130*/  FMUL R58, R58, 1.4426950216293334961 ;  /* 0x3fb8aa3b3a3a7820 */ /* 0x000fe20000400000 */
[----:B------:R-:W-:Y:S01]  /*6140*/  FMUL R76, R51, 1.4426950216293334961 ;  /* 0x3fb8aa3b334c7820 */ /* 0x000fe20000400000 */
[----:B------:R-:W-:Y:S01]  /*6150*/  FMUL R88, R110, 1.4426950216293334961 ;  /* 0x3fb8aa3b6e587820 */ /* 0x000fe20000400000 */
[----:B------:R-:W-:Y:S01]  /*6160*/  FMUL R51, R80, UR21 ;  /* 0x0000001550337c20 */ /* 0x000fe20008400000 */
[--C-:B------:R-:W-:Y:S01]  /*6170*/  FADD R130, R130, -R4.reuse ;  /* 0x8000000482827221 */ /* 0x100fe20000000000 */
[----:B------:R-:W-:Y:S01]  /*6180*/  FMUL R110, R131, 1.4426950216293334961 ;  /* 0x3fb8aa3b836e7820 */ /* 0x000fe20000400000 */
[----:B------:R-:W-:Y:S01]  /*6190*/  FADD R150, R150, -R4 ;  /* 0x8000000496967221 */ /* 0x000fe20000000000 */
[----:B------:R-:W-:Y:S01]  /*61a0*/  FMNMX R27, R50, R27, !PT ;  /* 0x0000001b321b7209 */ /* 0x000fe20007800000 */
[----:B------:R-:W-:Y:S01]  /*61b0*/  FMUL R131, R151, 1.4426950216293334961 ;  /* 0x3fb8aa3b97837820 */ /* 0x000fe20000400000 */
[----:B------:R-:W-:Y:S01]  /*61c0*/  FMUL R55, R55, 1.4426950216293334961 ;  /* 0x3fb8aa3b37377820 */ /* 0x000fe20000400000 */
[----:B------:R-:W-:Y:S01]  /*61d0*/  FADD R59, R59, -R127 ;  /* 0x8000007f3b3b7221 */ /* 0x000fe20000000000 */
[----:B------:R0:W-:Y:S01]  /*61e0*/  MUFU.EX2 R151, R58 ;  /* 0x0000003a00977308 */ /* 0x0001e20000000800 */
[----:B------:R-:W-:Y:S01]  /*61f0*/  FMUL R107, R130, 1.4426950216293334961 ;  /* 0x3fb8aa3b826b7820 */ /* 0x000fe20000400000 */
[----:B------:R-:W-:Y:S01]  /*6200*/  FSEL R51, R51, -INF , !P2 ;  /* 0xff80000033337808 */ /* 0x000fe20005000000 */
[----:B------:R-:W-:Y:S01]  /*6210*/  FMUL R130, R150, 1.4426950216293334961 ;  /* 0x3fb8aa3b96827820 */ /* 0x000fe20000400000 */
[----:B------:R-:W-:Y:S01]  /*6220*/  FMNMX R27, R54, R27, !PT ;  /* 0x0000001b361b7209 */ /* 0x000fe20007800000 */
[----:B------:R-:W-:Y:S01]  /*6230*/  FMUL R59, R59, 1.4426950216293334961 ;  /* 0x3fb8aa3b3b3b7820 */ /* 0x000fe20000400000 */
[----:B0-----:R-:W-:-:S02]  /*6240*/  FMUL R58, R81, UR21 ;  /* 0x00000015513a7c20 */ /* 0x001fc40008400000 */
[----:B------:R0:W-:Y:S01]  /*6250*/  MUFU.EX2 R150, R55 ;  /* 0x0000003700967308 */ /* 0x0001e20000000800 */
[----:B------:R-:W-:Y:S02]  /*6260*/  FMNMX R27, R51, R27, !PT ;  /* 0x0000001b331b7209 */ /* 0x000fe40007800000 */
[----:B------:R-:W-:Y:S01]  /*6270*/  FSEL R58, R58, -INF , !P3 ;  /* 0xff8000003a3a7808 */ /* 0x000fe20005800000 */
[----:B0-----:R-:W-:-:S04]  /*6280*/  FMUL R55, R84, UR21 ;  /* 0x0000001554377c20 */ /* 0x001fc80008400000 */
[----:B------:R0:W-:Y:S01]  /*6290*/  MUFU.EX2 R63, R59 ;  /* 0x0000003b003f7308 */ /* 0x0001e20000000800 */
[----:B------:R-:W-:Y:S02]  /*62a0*/  FMNMX R27, R58, R27, !PT ;  /* 0x0000001b3a1b7209 */ /* 0x000fe40007800000 */
[----:B------:R-:W-:Y:S01]  /*62b0*/  FSEL R55, R55, -INF , !P4 ;  /* 0xff80000037377808 */ /* 0x000fe20006000000 */
[----:B------:R-:W-:Y:S01]  /*62c0*/  FADD R89, R89, -R127 ;  /* 0x8000007f59597221 */ /* 0x000fe20000000000 */
[----:B0-----:R-:W-:Y:S01]  /*62d0*/  FMUL R59, R85, UR21 ;  /* 0x00000015553b7c20 */ /* 0x001fe20008400000 */
[----:B------:R-:W-:Y:S01]  /*62e0*/  FADD R91, R91, -R3 ;  /* 0x800000035b5b7221 */ /* 0x000fe20000000000 */
[----:B------:R-:W-:-:S03]  /*62f0*/  FMNMX R27, R55, R27, !PT ;  /* 0x0000001b371b7209 */ /* 0x000fc60007800000 */
[----:B------:R-:W-:Y:S01]  /*6300*/  FSEL R59, R59, -INF , !P5 ;  /* 0xff8000003b3b7808 */ /* 0x000fe20006800000 */
[----:B------:R-:W-:Y:S01]  /*6310*/  FMUL R77, R89, 1.4426950216293334961 ;  /* 0x3fb8aa3b594d7820 */ /* 0x000fe20000400000 */
[----:B------:R-:W-:Y:S02]  /*6320*/  FMUL R91, R91, 1.4426950216293334961 ;  /* 0x3fb8aa3b5b5b7820 */ /* 0x000fe40000400000 */
[----:B------:R-:W-:Y:S02]  /*6330*/  FMNMX R89, R59, R27, !PT ;  /* 0x0000001b3b597209 */ /* 0x000fe40007800000 */
[----:B------:R0:W-:Y:S01]  /*6340*/  MUFU.EX2 R208, R91 ;  /* 0x0000005b00d07308 */ /* 0x0001e20000000800 */
[----:B------:R-:W-:-:S05]  /*6350*/  IADD3.X R27, R206, UR8, RZ, P1, !PT ;  /* 0x00000008ce1b7c10 */ /* 0x000fca0008ffe4ff */
[----:B------:R5:W4:Y:S04]  /*6360*/  LDG.E.U8 R206, desc[UR16][R26.64] ;  /* 0x000000101ace7981 */ /* 0x000b28000c1e1100 */
[----:B0-----:R-:W0:Y:S01]  /*6370*/  SHFL.BFLY PT, R91, R89, 0x2, 0x1f ;  /* 0x0c401f00595b7f89 */ /* 0x001e2200000e0000 */
[----:B-----5:R-:W-:Y:S01]  /*6380*/  IADD3 R26, P1, R214, UR4, RZ ;  /* 0x00000004d61a7c10 */ /* 0x020fe2000ff3e0ff */
[----:B------:R-:W-:-:S04]  /*6390*/  FADD R96, R96, -R3 ;  /* 0x8000000360607221 */ /* 0x000fc80000000000 */
[----:B------:R-:W-:Y:S01]  /*63a0*/  FMUL R85, R96, 1.4426950216293334961 ;  /* 0x3fb8aa3b60557820 */ /* 0x000fe20000400000 */
[----:B------:R-:W-:Y:S01]  /*63b0*/  FADD R84, R97, -R3 ;  /* 0x8000000361547221 */ /* 0x000fe20000000000 */
[----:B0-----:R-:W-:-:S05]  /*63c0*/  FMNMX R96, R89, R91, !PT ;  /* 0x0000005b59607209 */ /* 0x001fca0007800000 */
[----:B------:R-:W0:Y:S01]  /*63d0*/  SHFL.BFLY PT, R97, R96, 0x1, 0x1f ;  /* 0x0c201f0060617f89 */ /* 0x000e2200000e0000 */
[----:B------:R-:W-:Y:S01]  /*63e0*/  FADD R94, R94, -R3 ;  /* 0x800000035e5e7221 */ /* 0x000fe20000000000 */
[----:B------:R-:W-:Y:S01]  /*63f0*/  FADD R210, R210, -R127 ;  /* 0x8000007fd2d27221 */ /* 0x000fe20000000000 */
[----:B------:R-:W-:Y:S02]  /*6400*/  FADD R104, R104, -R3 ;  /* 0x8000000368687221 */ /* 0x000fe40000000000 */
[----:B------:R-:W-:Y:S01]  /*6410*/  FMUL R94, R94, 1.4426950216293334961 ;  /* 0x3fb8aa3b5e5e7820 */ /* 0x000fe20000400000 */
[----:B------:R-:W-:-:S03]  /*6420*/  FMUL R80, R210, 1.4426950216293334961 ;  /* 0x3fb8aa3bd2507820 */ /* 0x000fc60000400000 */
[----:B------:R1:W-:Y:S01]  /*6430*/  MUFU.EX2 R210, R94 ;  /* 0x0000005e00d27308 */ /* 0x0003e20000000800 */
[----:B0-----:R-:W-:-:S04]  /*6440*/  FMNMX R96, R96, R97, !PT ;  /* 0x0000006160607209 */ /* 0x001fc80007800000 */
[----:B------:R-:W-:Y:S01]  /*6450*/  FMNMX R96, R96, R197, !PT ;  /* 0x000000c560607209 */ /* 0x000fe20007800000 */
[----:B-1----:R-:W-:-:S04]  /*6460*/  FMUL R94, R104, 1.4426950216293334961 ;  /* 0x3fb8aa3b685e7820 */ /* 0x002fc80000400000 */
[----:B------:R-:W-:Y:S01]  /*6470*/  FADD R104, R201, -R96 ;  /* 0x80000060c9687221 */ /* 0x000fe20000000000 */
[----:B---3--:R-:W-:-:S05]  /*6480*/  IADD3.X R27, R207, UR8, RZ, P1, !PT ;  /* 0x00000008cf1b7c10 */ /* 0x008fca0008ffe4ff */
[----:B------:R2:W3:Y:S02]  /*6490*/  LDG.E.U8 R207, desc[UR16][R26.64] ;  /* 0x000000101acf7981 */ /* 0x0004e4000c1e1100 */
[----:B--2---:R-:W-:-:S04]  /*64a0*/  IADD3 R26, P1, R213, UR4, RZ ;  /* 0x00000004d51a7c10 */ /* 0x004fc8000ff3e0ff */
[----:B----4-:R-:W-:-:S05]  /*64b0*/  IADD3.X R27, R212, UR8, RZ, P1, !PT ;  /* 0x00000008d41b7c10 */ /* 0x010fca0008ffe4ff */
[----:B------:R0:W2:Y:S01]  /*64c0*/  LDG.E.U8 R201, desc[UR16][R26.64] ;  /* 0x000000101ac97981 */ /* 0x0000a2000c1e1100 */
[----:B------:R-:W-:Y:S01]  /*64d0*/  FADD R29, R220, -R4 ;  /* 0x80000004dc1d7221 */ /* 0x000fe20000000000 */
[----:B------:R-:W-:Y:S01]  /*64e0*/  FADD R211, R211, -R127 ;  /* 0x8000007fd3d37221 */ /* 0x000fe20000000000 */
[--C-:B------:R-:W-:Y:S01]  /*64f0*/  FADD R108, R108, -R3.reuse ;  /* 0x800000036c6c7221 */ /* 0x100fe20000000000 */
[----:B------:R-:W-:Y:S01]  /*6500*/  FADD R209, R209, -R96 ;  /* 0x80000060d1d17221 */ /* 0x000fe20000000000 */
[----:B------:R-:W-:Y:S01]  /*6510*/  FMUL R29, R29, 1.4426950216293334961 ;  /* 0x3fb8aa3b1d1d7820 */ /* 0x000fe20000400000 */
[----:B------:R-:W-:Y:S01]  /*6520*/  FMUL R37, R211, 1.4426950216293334961 ;  /* 0x3fb8aa3bd3257820 */ /* 0x000fe20000400000 */
[----:B------:R-:W-:Y:S01]  /*6530*/  FADD R91, R100, -R3 ;  /* 0x80000003645b7221 */ /* 0x000fe20000000000 */
[----:B------:R-:W-:Y:S01]  /*6540*/  FMUL R100, R108, 1.4426950216293334961 ;  /* 0x3fb8aa3b6c647820 */ /* 0x000fe20000400000 */
[----:B------:R-:W-:Y:S01]  /*6550*/  MUFU.EX2 R39, R39 ;  /* 0x0000002700277308 */ /* 0x000fe20000000800 */
[----:B------:R-:W-:Y:S01]  /*6560*/  FMUL R104, R104, 1.4426950216293334961 ;  /* 0x3fb8aa3b68687820 */ /* 0x000fe20000400000 */
[----:B------:R-:W-:-:S06]  /*6570*/  FMUL R108, R209, 1.4426950216293334961 ;  /* 0x3fb8aa3bd16c7820 */ /* 0x000fcc0000400000 */
[----:B------:R-:W-:Y:S01]  /*6580*/  MUFU.EX2 R41, R41 ;  /* 0x0000002900297308 */ /* 0x000fe20000000800 */
[--C-:B------:R-:W-:Y:S01]  /*6590*/  FADD R111, R111, -R4.reuse ;  /* 0x800000046f6f7221 */ /* 0x100fe20000000000 */
[----:B------:R-:W-:Y:S01]  /*65a0*/  FADD R228, R228, -R127 ;  /* 0x8000007fe4e47221 */ /* 0x000fe20000000000 */
[--C-:B------:R-:W-:Y:S01]  /*65b0*/  FADD R221, R221, -R3.reuse ;  /* 0x80000003dddd7221 */ /* 0x100fe20000000000 */
[--C-:B------:R-:W-:Y:S01]  /*65c0*/  FADD R81, R93, -R3.reuse ;  /* 0x800000035d517221 */ /* 0x100fe20000000000 */
[--C-:B------:R-:W-:Y:S01]  /*65d0*/  FADD R114, R114, -R4.reuse ;  /* 0x8000000472727221 */ /* 0x100fe20000000000 */
[--C-:B------:R-:W-:Y:S01]  /*65e0*/  FADD R115, R115, -R4.reuse ;  /* 0x8000000473737221 */ /* 0x100fe20000000000 */
[----:B------:R-:W-:Y:S01]  /*65f0*/  FADD R118, R118, -R4 ;  /* 0x8000000476767221 */ /* 0x000fe20000000000 */
[----:B------:R-:W1:Y:S01]  /*6600*/  MUFU.EX2 R29, R29 ;  /* 0x0000001d001d7308 */ /* 0x000e620000000800 */
[--C-:B------:R-:W-:Y:S01]  /*6610*/  FADD R109, R109, -R3.reuse ;  /* 0x800000036d6d7221 */ /* 0x100fe20000000000 */
[--C-:B------:R-:W-:Y:S01]  /*6620*/  FADD R101, R101, -R3.reuse ;  /* 0x8000000365657221 */ /* 0x100fe20000000000 */
[----:B------:R-:W-:Y:S01]  /*6630*/  FMUL R203, R203, 1.4426950216293334961 ;  /* 0x3fb8aa3bcbcb7820 */ /* 0x000fe20000400000 */
[--C-:B------:R-:W-:Y:S01]  /*6640*/  FADD R224, R224, -R3.reuse ;  /* 0x80000003e0e07221 */ /* 0x100fe20000000000 */
[--C-:B0-----:R-:W-:Y:S01]  /*6650*/  FADD R27, R113, -R3.reuse ;  /* 0x80000003711b7221 */ /* 0x101fe20000000000 */
[--C-:B------:R-:W-:Y:S01]  /*6660*/  FADD R116, R116, -R3.reuse ;  /* 0x8000000374747221 */ /* 0x100fe20000000000 */
[--C-:B------:R-:W-:Y:S01]  /*6670*/  FADD R117, R117, -R3.reuse ;  /* 0x8000000375757221 */ /* 0x100fe20000000000 */
[----:B------:R-:W0:Y:S01]  /*6680*/  MUFU.EX2 R37, R37 ;  /* 0x0000002500257308 */ /* 0x000e220000000800 */
[----:B------:R-:W-:Y:S01]  /*6690*/  FMUL R84, R84, 1.4426950216293334961 ;  /* 0x3fb8aa3b54547820 */ /* 0x000fe20000400000 */
[----:B------:R-:W-:-:S06]  /*66a0*/  FADD R120, R120, -R3 ;  /* 0x8000000378787221 */ /* 0x000fcc0000000000 */
[----:B------:R-:W-:Y:S08]  /*66b0*/  MUFU.EX2 R25, R25 ;  /* 0x0000001900197308 */ /* 0x000ff00000000800 */
[----:B------:R-:W-:Y:S01]  /*66c0*/  MUFU.EX2 R86, R86 ;  /* 0x0000005600567308 */ /* 0x000fe20000000800 */
[--C-:B------:R-:W-:Y:S01]  /*66d0*/  FADD R124, R124, -R3.reuse ;  /* 0x800000037c7c7221 */ /* 0x100fe20000000000 */
[----:B------:R-:W-:-:S06]  /*66e0*/  FADD R125, R125, -R3 ;  /* 0x800000037d7d7221 */ /* 0x000fcc0000000000 */
[----:B------:R-:W-:Y:S01]  /*66f0*/  MUFU.EX2 R31, R31 ;  /* 0x0000001f001f7308 */ /* 0x000fe20000000800 */
[--C-:B------:R-:W-:Y:S01]  /*6700*/  FADD R121, R121, -R3.reuse ;  /* 0x8000000379797221 */ /* 0x100fe20000000000 */
[--C-:B------:R-:W-:Y:S01]  /*6710*/  FADD R137, R137, -R4.reuse ;  /* 0x8000000489897221 */ /* 0x100fe20000000000 */
[--C-:B------:R-:W-:Y:S01]  /*6720*/  FADD R138, R138, -R4.reuse ;  /* 0x800000048a8a7221 */ /* 0x100fe20000000000 */
[----:B------:R-:W-:Y:S01]  /*6730*/  FADD R142, R142, -R4 ;  /* 0x800000048e8e7221 */ /* 0x000fe20000000000 */
[----:B------:R-:W-:Y:S06]  /*6740*/  BAR.SYNC.DEFER_BLOCKING 0x0 ;  /* 0x0000000000007b1d */ /* 0x000fec0000010000 */
[----:B------:R-:W-:Y:S08]  /*6750*/  MUFU.EX2 R104, R104 ;  /* 0x0000006800687308 */ /* 0x000ff00000000800 */
[----:B------:R-:W4:Y:S01]  /*6760*/  MUFU.EX2 R108, R108 ;  /* 0x0000006c006c7308 */ /* 0x000f220000000800 */
[----:B------:R-:W-:Y:S01]  /*6770*/  FADD R93, R105, -R3 ;  /* 0x80000003695d7221 */ /* 0x000fe20000000000 */
[----:B------:R-:W-:Y:S01]  /*6780*/  FMUL R87, R111, 1.4426950216293334961 ;  /* 0x3fb8aa3b6f577820 */ /* 0x000fe20000400000 */
[----:B-1----:R-:W-:Y:S01]  /*6790*/  FADD R105, R29, R39 ;  /* 0x000000271d697221 */ /* 0x002fe20000000000 */
[----:B------:R-:W-:Y:S01]  /*67a0*/  FMUL R43, R228, 1.4426950216293334961 ;  /* 0x3fb8aa3be42b7820 */ /* 0x000fe20000400000 */
[----:B------:R-:W-:Y:S01]  /*67b0*/  F2FP.SATFINITE.E4M3.F32.PACK_AB_MERGE_C R39, R39, R29, RZ ;  /* 0x0000001d2727723e */ /* 0x000fe200048070ff */
[----:B------:R-:W-:Y:S01]  /*67c0*/  FMUL R211, R221, 1.4426950216293334961 ;  /* 0x3fb8aa3bddd37820 */ /* 0x000fe20000400000 */
[----:B0-----:R-:W-:Y:S01]  /*67d0*/  F2FP.SATFINITE.E4M3.F32.PACK_AB_MERGE_C R29, R41, R37, RZ ;  /* 0x00000025291d723e */ /* 0x001fe200048070ff */
[----:B------:R-:W-:Y:S01]  /*67e0*/  FMUL R90, R114, 1.4426950216293334961 ;  /* 0x3fb8aa3b725a7820 */ /* 0x000fe20000400000 */
[----:B------:R-:W-:Y:S01]  /*67f0*/  FMUL R92, R115, 1.4426950216293334961 ;  /* 0x3fb8aa3b735c7820 */ /* 0x000fe20000400000 */
[----:B------:R-:W-:Y:S01]  /*6800*/  FMUL R95, R118, 1.4426950216293334961 ;  /* 0x3fb8aa3b765f7820 */ /* 0x000fe20000400000 */
[----:B------:R-:W-:Y:S01]  /*6810*/  FMUL R93, R93, 1.4426950216293334961 ;  /* 0x3fb8aa3b5d5d7820 */ /* 0x000fe20000400000 */
[----:B------:R-:W-:Y:S01]  /*6820*/  FMUL R97, R109, 1.4426950216293334961 ;  /* 0x3fb8aa3b6d617820 */ /* 0x000fe20000400000 */
[----:B------:R-:W-:Y:S01]  /*6830*/  MUFU.EX2 R87, R87 ;  /* 0x0000005700577308 */ /* 0x000fe20000000800 */
[----:B------:R-:W-:Y:S01]  /*6840*/  FMUL R89, R101, 1.4426950216293334961 ;  /* 0x3fb8aa3b65597820 */ /* 0x000fe20000400000 */
[----:B------:R-:W-:Y:S01]  /*6850*/  FMUL R91, R91, 1.4426950216293334961 ;  /* 0x3fb8aa3b5b5b7820 */ /* 0x000fe20000400000 */
[----:B----4-:R-:W-:Y:S01]  /*6860*/  F2FP.SATFINITE.E4M3.F32.PACK_AB_MERGE_C R29, R108, R104, R29 ;  /* 0x000000686c1d723e */ /* 0x010fe2000480701d */
[----:B------:R-:W-:Y:S01]  /*6870*/  FADD R104, R104, R108 ;  /* 0x0000006c68687221 */ /* 0x000fe20000000000 */
[----:B------:R-:W-:-:S03]  /*6880*/  FMUL R26, R224, 1.4426950216293334961 ;  /* 0x3fb8aa3be01a7820 */ /* 0x000fc60000400000 */
[----:B------:R-:W-:Y:S01]  /*6890*/  MUFU.EX2 R88, R88 ;  /* 0x0000005800587308 */ /* 0x000fe20000000800 */
[----:B------:R-:W-:Y:S01]  /*68a0*/  FMUL R27, R27, 1.4426950216293334961 ;  /* 0x3fb8aa3b1b1b7820 */ /* 0x000fe20000400000 */
[----:B------:R-:W-:Y:S01]  /*68b0*/  FMUL R101, R116, 1.4426950216293334961 ;  /* 0x3fb8aa3b74657820 */ /* 0x000fe20000400000 */
[----:B------:R-:W-:Y:S01]  /*68c0*/  FMUL R108, R117, 1.4426950216293334961 ;  /* 0x3fb8aa3b756c7820 */ /* 0x000fe20000400000 */
[----:B------:R-:W-:-:S04]  /*68d0*/  FMUL R81, R81, 1.4426950216293334961 ;  /* 0x3fb8aa3b51517820 */ /* 0x000fc80000400000 */
[----:B------:R-:W0:Y:S08]  /*68e0*/  MUFU.EX2 R43, R43 ;  /* 0x0000002b002b7308 */ /* 0x000e300000000800 */
[----:B------:R-:W1:Y:S01]  /*68f0*/  MUFU.EX2 R211, R211 ;  /* 0x000000d300d37308 */ /* 0x000e620000000800 */
[----:B------:R-:W-:-:S07]  /*6900*/  FMUL R109, R120, 1.4426950216293334961 ;  /* 0x3fb8aa3b786d7820 */ /* 0x000fce0000400000 */
[----:B------:R-:W-:Y:S01]  /*6910*/  MUFU.EX2 R203, R203 ;  /* 0x000000cb00cb7308 */ /* 0x000fe20000000800 */
[----:B------:R-:W-:-:S07]  /*6920*/  FADD R120, R128, -R3 ;  /* 0x8000000380787221 */ /* 0x000fce0000000000 */
[----:B------:R-:W-:Y:S08]  /*6930*/  MUFU.EX2 R24, R24 ;  /* 0x0000001800187308 */ /* 0x000ff00000000800 */
[----:B------:R-:W-:Y:S08]  /*6940*/  MUFU.EX2 R90, R90 ;  /* 0x0000005a005a7308 */ /* 0x000ff00000000800 */
[----:B------:R-:W-:Y:S08]  /*6950*/  MUFU.EX2 R92, R92 ;  /* 0x0000005c005c7308 */ /* 0x000ff00000000800 */
[----:B------:R-:W-:Y:S08]  /*6960*/  MUFU.EX2 R95, R95 ;  /* 0x0000005f005f7308 */ /* 0x000ff00000000800 */
[----:B------:R-:W-:Y:S08]  /*6970*/  MUFU.EX2 R98, R98 ;  /* 0x0000006200627308 */ /* 0x000ff00000000800 */
[----:B------:R-:W-:Y:S08]  /*6980*/  MUFU.EX2 R93, R93 ;  /* 0x0000005d005d7308 */ /* 0x000ff00000000800 */
[----:B------:R-:W4:Y:S08]  /*6990*/  MUFU.EX2 R94, R94 ;  /* 0x0000005e005e7308 */ /* 0x000f300000000800 */
[----:B------:R-:W-:Y:S08]  /*69a0*/  MUFU.EX2 R97, R97 ;  /* 0x0000006100617308 */ /* 0x000ff00000000800 */
[----:B------:R-:W5:Y:S01]  /*69b0*/  MUFU.EX2 R100, R100 ;  /* 0x0000006400647308 */ /* 0x000f620000000800 */
[----:B------:R-:W-:Y:S01]  /*69c0*/  FADD R113, R37, R41 ;  /* 0x0000002925717221 */ /* 0x000fe20000000000 */
[----:B------:R-:W-:Y:S01]  /*69d0*/  FADD R128, R132, -R3 ;  /* 0x8000000384807221 */ /* 0x000fe20000000000 */
[----:B------:R-:W-:-:S05]  /*69e0*/  FADD R37, R139, R105 ;  /* 0x000000698b257221 */ /* 0x000fca0000000000 */
[----:B------:R-:W-:Y:S01]  /*69f0*/  MUFU.EX2 R84, R84 ;  /* 0x0000005400547308 */ /* 0x000fe20000000800 */
[----:B------:R-:W-:Y:S01]  /*6a00*/  FMUL R116, R124, 1.4426950216293334961 ;  /* 0x3fb8aa3b7c747820 */ /* 0x000fe20000400000 */
[----:B------:R-:W-:-:S06]  /*6a10*/  FMUL R117, R125, 1.4426950216293334961 ;  /* 0x3fb8aa3b7d757820 */ /* 0x000fcc0000400000 */
[----:B------:R-:W3:Y:S01]  /*6a20*/  MUFU.EX2 R85, R85 ;  /* 0x0000005500557308 */ /* 0x000ee20000000800 */
[----:B------:R-:W-:-:S07]  /*6a30*/  FMUL R121, R121, 1.4426950216293334961 ;  /* 0x3fb8aa3b79797820 */ /* 0x000fce0000400000 */
[----:B------:R-:W-:Y:S08]  /*6a40*/  MUFU.EX2 R89, R89 ;  /* 0x0000005900597308 */ /* 0x000ff00000000800 */
[----:B------:R-:W3:Y:S08]  /*6a50*/  MUFU.EX2 R91, R91 ;  /* 0x0000005b005b7308 */ /* 0x000ef00000000800 */
[----:B------:R-:W-:Y:S08]  /*6a60*/  MUFU.EX2 R26, R26 ;  /* 0x0000001a001a7308 */ /* 0x000ff00000000800 */
[----:B------:R-:W3:Y:S08]  /*6a70*/  MUFU.EX2 R27, R27 ;  /* 0x0000001b001b7308 */ /* 0x000ef00000000800 */
[----:B------:R-:W-:Y:S08]  /*6a80*/  MUFU.EX2 R101, R101 ;  /* 0x0000006500657308 */ /* 0x000ff00000000800 */
[----:B------:R-:W-:Y:S01]  /*6a90*/  MUFU.EX2 R108, R108 ;  /* 0x0000006c006c7308 */ /* 0x000fe20000000800 */
[----:B------:R-:W-:-:S07]  /*6aa0*/  F2FP.SATFINITE.E4M3.F32.PACK_AB_MERGE_C R139, R193, R139, RZ ;  /* 0x0000008bc18b723e */ /* 0x000fce00048070ff */
[----:B------:R-:W2:Y:S01]  /*6ab0*/  MUFU.EX2 R81, R81 ;  /* 0x0000005100517308 */ /* 0x000ea20000000800 */
[----:B------:R-:W-:Y:S01]  /*6ac0*/  FMUL R128, R128, 1.4426950216293334961 ;  /* 0x3fb8aa3b80807820 */ /* 0x000fe20000400000 */
[----:B------:R-:W-:Y:S01]  /*6ad0*/  FADD R193, R193, R37 ;  /* 0x00000025c1c17221 */ /* 0x000fe20000000000 */
[----:B------:R-:W-:Y:S01]  /*6ae0*/  F2FP.SATFINITE.E4M3.F32.PACK_AB_MERGE_C R214, R86, R25, RZ ;  /* 0x0000001956d6723e */ /* 0x000fe200048070ff */
[----:B0-----:R-:W-:Y:S01]  /*6af0*/  FADD R37, R43, R113 ;  /* 0x000000712b257221 */ /* 0x001fe20000000000 */
[----:B------:R-:W-:-:S03]  /*6b00*/  F2FP.SATFINITE.E4M3.F32.PACK_AB_MERGE_C R124, R88, R87, RZ ;  /* 0x00000057587c723e */ /* 0x000fc600048070ff */
[----:B------:R-:W-:Y:S01]  /*6b10*/  MUFU.EX2 R99, R99 ;  /* 0x0000006300637308 */ /* 0x000fe20000000800 */
[----:B-1----:R-:W-:Y:S01]  /*6b20*/  F2FP.SATFINITE.E4M3.F32.PACK_AB_MERGE_C R39, R211, R210, R39 ;  /* 0x000000d2d327723e */ /* 0x002fe20004807027 */
[----:B------:R-:W-:Y:S01]  /*6b30*/  FADD R125, R112, -R3 ;  /* 0x80000003707d7221 */ /* 0x000fe20000000000 */
[----:B------:R-:W-:-:S05]  /*6b40*/  FADD R210, R210, R211 ;  /* 0x000000d3d2d27221 */ /* 0x000fca0000000000 */
[----:B------:R-:W0:Y:S01]  /*6b50*/  MUFU.EX2 R102, R102 ;  /* 0x0000006600667308 */ /* 0x000e220000000800 */
[----:B------:R-:W-:-:S07]  /*6b60*/  F2FP.SATFINITE.E4M3.F32.PACK_AB_MERGE_C R211, R31, R202, RZ ;  /* 0x000000ca1fd3723e */ /* 0x000fce00048070ff */
[----:B------:R-:W-:Y:S01]  /*6b70*/  MUFU.EX2 R103, R103 ;  /* 0x0000006700677308 */ /* 0x000fe20000000800 */
[----:B----4-:R-:W-:-:S07]  /*6b80*/  F2FP.SATFINITE.E4M3.F32.PACK_AB_MERGE_C R214, R94, R93, R214 ;  /* 0x0000005d5ed6723e */ /* 0x010fce00048070d6 */
[----:B------:R-:W1:Y:S01]  /*6b90*/  MUFU.EX2 R106, R106 ;  /* 0x0000006a006a7308 */ /* 0x000e620000000800 */
[----:B-----5:R-:W-:Y:S02]  /*6ba0*/  F2FP.SATFINITE.E4M3.F32.PACK_AB_MERGE_C R124, R100, R97, R124 ;  /* 0x00000061647c723e */ /* 0x020fe4000480707c */
[----:B------:R-:W-:-:S05]  /*6bb0*/  F2FP.SATFINITE.E4M3.F32.PACK_AB_MERGE_C R217, R92, R90, RZ ;  /* 0x0000005a5cd9723e */ /* 0x000fca00048070ff */
[----:B------:R-:W-:Y:S01]  /*6bc0*/  MUFU.EX2 R109, R109 ;  /* 0x0000006d006d7308 */ /* 0x000fe20000000800 */
[----:B------:R-:W-:Y:S01]  /*6bd0*/  FADD R105, R208, R210 ;  /* 0x000000d2d0697221 */ /* 0x000fe20000000000 */
[----:B---3--:R-:W-:-:S06]  /*6be0*/  F2FP.SATFINITE.E4M3.F32.PACK_AB_MERGE_C R211, R85, R84, R211 ;  /* 0x0000005455d3723e */ /* 0x008fcc00048070d3 */
[----:B------:R3:W4:Y:S01]  /*6bf0*/  MUFU.EX2 R113, R121 ;  /* 0x0000007900717308 */ /* 0x0007220000000800 */
[----:B------:R-:W-:-:S07]  /*6c00*/  SEL R213, R214, R124, !P0 ;  /* 0x0000007cd6d57207 */ /* 0x000fce0004000000 */
[----:B------:R-:W-:Y:S01]  /*6c10*/  MUFU.EX2 R116, R116 ;  /* 0x0000007400747308 */ /* 0x000fe20000000800 */
[----:B---3--:R-:W-:-:S07]  /*6c20*/  F2FP.SATFINITE.E4M3.F32.PACK_AB_MERGE_C R121, R24, R203, RZ ;  /* 0x000000cb1879723e */ /* 0x008fce00048070ff */
[----:B------:R-:W3:Y:S01]  /*6c30*/  MUFU.EX2 R117, R117 ;  /* 0x0000007500757308 */ /* 0x000ee20000000800 */
[----:B------:R-:W-:Y:S02]  /*6c40*/  F2FP.SATFINITE.E4M3.F32.PACK_AB_MERGE_C R121, R91, R89, R121 ;  /* 0x000000595b79723e */ /* 0x000fe40004807079 */
[----:B------:R-:W-:-:S05]  /*6c50*/  F2FP.SATFINITE.E4M3.F32.PACK_AB_MERGE_C R217, R27, R26, R217 ;  /* 0x0000001a1bd9723e */ /* 0x000fca00048070d9 */
[----:B------:R5:W-:Y:S01]  /*6c60*/  MUFU.EX2 R112, R128 ;  /* 0x0000008000707308 */ /* 0x000be20000000800 */
[----:B--2---:R-:W-:Y:S01]  /*6c70*/  F2FP.SATFINITE.E4M3.F32.PACK_AB_MERGE_C R208, R81, R208, R139 ;  /* 0x000000d051d0723e */ /* 0x004fe2000480708b */
[--C-:B------:R-:W-:Y:S01]  /*6c80*/  FADD R129, R129, -R3.reuse ;  /* 0x8000000381817221 */ /* 0x100fe20000000000 */
[----:B------:R-:W-:Y:S02]  /*6c90*/  SEL R214, R124, R214, !P0 ;  /* 0x000000d67cd67207 */ /* 0x000fe40004000000 */
[----:B-----5:R-:W-:Y:S01]  /*6ca0*/  F2FP.SATFINITE.E4M3.F32.PACK_AB_MERGE_C R128, R98, R95, RZ ;  /* 0x0000005f6280723e */ /* 0x020fe200048070ff */
[----:B------:R-:W-:Y:S01]  /*6cb0*/  FMUL R124, R125, 1.4426950216293334961 ;  /* 0x3fb8aa3b7d7c7820 */ /* 0x000fe20000400000 */
[----:B------:R-:W-:Y:S02]  /*6cc0*/  FADD R136, R136, -R3 ;  /* 0x8000000388887221 */ /* 0x000fe40000000000 */
[----:B------:R-:W-:Y:S01]  /*6cd0*/  F2FP.SATFINITE.E4M3.F32.PACK_AB_MERGE_C R128, R108, R101, R128 ;  /* 0x000000656c80723e */ /* 0x000fe20004807080 */
[----:B------:R-:W-:Y:S01]  /*6ce0*/  FADD R139, R202, R193 ;  /* 0x000000c1ca8b7221 */ /* 0x000fe20000000000 */
[----:B------:R-:W-:Y:S01]  /*6cf0*/  FMUL R115, R137, 1.4426950216293334961 ;  /* 0x3fb8aa3b89737820 */ /* 0x000fe20000400000 */
[----:B------:R-:W-:Y:S01]  /*6d00*/  FMUL R118, R138, 1.4426950216293334961 ;  /* 0x3fb8aa3b8a767820 */ /* 0x000fe20000400000 */
[----:B------:R-:W-:Y:S01]  /*6d10*/  FMUL R119, R142, 1.4426950216293334961 ;  /* 0x3fb8aa3b8e777820 */ /* 0x000fe20000400000 */
[----:B------:R-:W-:Y:S01]  /*6d20*/  FMUL R122, R122, 1.4426950216293334961 ;  /* 0x3fb8aa3b7a7a7820 */ /* 0x000fe20000400000 */
[--C-:B------:R-:W-:Y:S01]  /*6d30*/  FADD R125, R135, -R3.reuse ;  /* 0x80000003877d7221 */ /* 0x100fe20000000000 */
[--C-:B------:R-:W-:Y:S01]  /*6d40*/  FADD R140, R140, -R3.reuse ;  /* 0x800000038c8c7221 */ /* 0x100fe20000000000 */
[----:B------:R-:W-:Y:S01]  /*6d50*/  FADD R141, R141, -R3 ;  /* 0x800000038d8d7221 */ /* 0x000fe20000000000 */
[--C-:B------:R-:W-:Y:S01]  /*6d60*/  FADD R111, R133, -R4.reuse ;  /* 0x80000004856f7221 */ /* 0x100fe20000000000 */
[----:B------:R-:W-:Y:S01]  /*6d70*/  FADD R134, R134, -R4 ;  /* 0x8000000486867221 */ /* 0x000fe20000000000 */
[----:B------:R-:W-:-:S02]  /*6d80*/  SEL R41, R211, R121, !P0 ;  /* 0x00000079d3297207 */ /* 0x000fc40004000000 */
[----:B------:R-:W-:Y:S01]  /*6d90*/  SEL R216, R217, R128, !P0 ;  /* 0x00000080d9d87207 */ /* 0x000fe20004000000 */
[----:B------:R-:W-:Y:S01]  /*6da0*/  FADD R139, R31, R139 ;  /* 0x0000008b1f8b7221 */ /* 0x000fe20000000000 */
[----:B------:R-:W-:Y:S01]  /*6db0*/  SEL R211, R121, R211, !P0 ;  /* 0x000000d379d37207 */ /* 0x000fe20004000000 */
[----:B------:R-:W-:Y:S01]  /*6dc0*/  FMUL R121, R129, 1.4426950216293334961 ;  /* 0x3fb8aa3b81797820 */ /* 0x000fe20000400000 */
[----:B------:R-:W-:Y:S01]  /*6dd0*/  SEL R217, R128, R217, !P0 ;  /* 0x000000d980d97207 */ /* 0x000fe20004000000 */
[----:B------:R-:W-:Y:S01]  /*6de0*/  FMUL R128, R136, 1.4426950216293334961 ;  /* 0x3fb8aa3b88807820 */ /* 0x000fe20000400000 */
[----:B------:R-:W-:Y:S01]  /*6df0*/  FMUL R125, R125, 1.4426950216293334961 ;  /* 0x3fb8aa3b7d7d7820 */ /* 0x000fe20000400000 */
[----:B------:R-:W-:Y:S01]  /*6e00*/  FMUL R129, R140, 1.4426950216293334961 ;  /* 0x3fb8aa3b8c817820 */ /* 0x000fe20000400000 */
[----:B------:R-:W-:Y:S01]  /*6e10*/  FMUL R132, R141, 1.4426950216293334961 ;  /* 0x3fb8aa3b8d847820 */ /* 0x000fe20000400000 */
[----:B0-----:R-:W-:Y:S01]  /*6e20*/  F2FP.SATFINITE.E4M3.F32.PACK_AB_MERGE_C R31, R102, R99, RZ ;  /* 0x00000063661f723e */ /* 0x001fe200048070ff */
[----:B------:R-:W-:Y:S01]  /*6e30*/  FMUL R111, R111, 1.4426950216293334961 ;  /* 0x3fb8aa3b6f6f7820 */ /* 0x000fe20000400000 */
[----:B-1----:R-:W-:Y:S01]  /*6e40*/  F2FP.SATFINITE.E4M3.F32.PACK_AB_MERGE_C R136, R106, R103, RZ ;  /* 0x000000676a88723e */ /* 0x002fe200048070ff */
[----:B------:R-:W-:Y:S01]  /*6e50*/  FMUL R114, R134, 1.4426950216293334961 ;  /* 0x3fb8aa3b86727820 */ /* 0x000fe20000400000 */
[----:B------:R-:W-:Y:S01]  /*6e60*/  MUFU.EX2 R115, R115 ;  /* 0x0000007300737308 */ /* 0x000fe20000000800 */
[----:B----4-:R-:W-:Y:S01]  /*6e70*/  F2FP.SATFINITE.E4M3.F32.PACK_AB_MERGE_C R31, R113, R109, R31 ;  /* 0x0000006d711f723e */ /* 0x010fe2000480701f */
[----:B------:R-:W-:Y:S01]  /*6e80*/  FMUL R120, R120, 1.4426950216293334961 ;  /* 0x3fb8aa3b78787820 */ /* 0x000fe20000400000 */
[----:B---3--:R-:W-:Y:S01]  /*6e90*/  F2FP.SATFINITE.E4M3.F32.PACK_AB_MERGE_C R136, R117, R116, R136 ;  /* 0x000000747588723e */ /* 0x008fe20004807088 */
[----:B------:R-:W-:-:S04]  /*6ea0*/  FADD R135, R144, -R3 ;  /* 0x8000000390877221 */ /* 0x000fc80000000000 */
[----:B------:R-:W0:Y:S01]  /*6eb0*/  MUFU.EX2 R118, R118 ;  /* 0x0000007600767308 */ /* 0x000e220000000800 */
[--C-:B------:R-:W-:Y:S01]  /*6ec0*/  FADD R145, R145, -R3.reuse ;  /* 0x8000000391917221 */ /* 0x100fe20000000000 */
[--C-:B------:R-:W-:Y:S01]  /*6ed0*/  FADD R148, R148, -R3.reuse ;  /* 0x8000000394947221 */ /* 0x100fe20000000000 */
[----:B------:R-:W-:-:S05]  /*6ee0*/  FADD R149, R149, -R3 ;  /* 0x8000000395957221 */ /* 0x000fca0000000000 */
[----:B------:R-:W-:Y:S01]  /*6ef0*/  MUFU.EX2 R119, R119 ;  /* 0x0000007700777308 */ /* 0x000fe20000000800 */
[----:B------:R-:W-:Y:S01]  /*6f00*/  FADD R229, R229, -R127 ;  /* 0x8000007fe5e57221 */ /* 0x000fe20000000000 */
[----:B------:R-:W-:-:S06]  /*6f10*/  SEL R215, R31, R136, !P0 ;  /* 0x000000881fd77207 */ /* 0x000fcc0004000000 */
[----:B------:R-:W1:Y:S01]  /*6f20*/  MUFU.EX2 R122, R122 ;  /* 0x0000007a007a7308 */ /* 0x000e620000000800 */
[----:B------:R-:W-:Y:S01]  /*6f30*/  SEL R31, R136, R31, !P0 ;  /* 0x0000001f881f7207 */ /* 0x000fe20004000000 */
[----:B------:R-:W-:Y:S01]  /*6f40*/  FADD R203, R203, R139 ;  /* 0x0000008bcbcb7221 */ /* 0x000fe20000000000 */
[----:B------:R-:W-:Y:S01]  /*6f50*/  FMUL R135, R135, 1.4426950216293334961 ;  /* 0x3fb8aa3b87877820 */ /* 0x000fe20000400000 */
[----:B------:R-:W-:-:S04]  /*6f60*/  FMUL R136, R145, 1.4426950216293334961 ;  /* 0x3fb8aa3b91887820 */ /* 0x000fc80000400000 */
[----:B------:R-:W-:Y:S01]  /*6f70*/  MUFU.EX2 R125, R125 ;  /* 0x0000007d007d7308 */ /* 0x000fe20000000800 */
[----:B------:R-:W-:Y:S01]  /*6f80*/  FMUL R139, R148, 1.4426950216293334961 ;  /* 0x3fb8aa3b948b7820 */ /* 0x000fe20000400000 */
[----:B------:R-:W-:-:S06]  /*6f90*/  FMUL R140, R149, 1.4426950216293334961 ;  /* 0x3fb8aa3b958c7820 */ /* 0x000fcc0000400000 */
[----:B------:R-:W2:Y:S01]  /*6fa0*/  MUFU.EX2 R128, R128 ;  /* 0x0000008000807308 */ /* 0x000ea20000000800 */
[----:B------:R-:W-:-:S07]  /*6fb0*/  FMUL R45, R229, 1.4426950216293334961 ;  /* 0x3fb8aa3be52d7820 */ /* 0x000fce0000400000 */
[----:B------:R-:W-:Y:S08]  /*6fc0*/  MUFU.EX2 R129, R129 ;  /* 0x0000008100817308 */ /* 0x000ff00000000800 */
[----:B------:R-:W3:Y:S08]  /*6fd0*/  MUFU.EX2 R132, R132 ;  /* 0x0000008400847308 */ /* 0x000ef00000000800 */
[----:B------:R-:W-:Y:S08]  /*6fe0*/  MUFU.EX2 R107, R107 ;  /* 0x0000006b006b7308 */ /* 0x000ff00000000800 */
[----:B------:R-:W4:Y:S08]  /*6ff0*/  MUFU.EX2 R110, R110 ;  /* 0x0000006e006e7308 */ /* 0x000f300000000800 */
[----:B------:R-:W-:Y:S08]  /*7000*/  MUFU.EX2 R111, R111 ;  /* 0x0000006f006f7308 */ /* 0x000ff00000000800 */
[----:B------:R-:W5:Y:S01]  /*7010*/  MUFU.EX2 R114, R114 ;  /* 0x0000007200727308 */ /* 0x000f620000000800 */
[----:B------:R0:W-:Y:S07]  /*7020*/  STS.U8 [R6+UR11+0x2400], R30 ;  /* 0x0024001e06007988 */ /* 0x0001ee000800000b */
[----:B------:R-:W-:Y:S08]  /*7030*/  MUFU.EX2 R120, R120 ;  /* 0x0000007800787308 */ /* 0x000ff00000000800 */
[----:B------:R-:W5:Y:S08]  /*7040*/  MUFU.EX2 R121, R121 ;  /* 0x0000007900797308 */ /* 0x000f700000000800 */
[----:B------:R-:W5:Y:S01]  /*7050*/  MUFU.EX2 R124, R124 ;  /* 0x0000007c007c7308 */ /* 0x000f620000000800 */
[----:B0-----:R-:W-:-:S07]  /*7060*/  F2FP.SATFINITE.E4M3.F32.PACK_AB_MERGE_C R30, R118, R115, RZ ;  /* 0x00000073761e723e */ /* 0x001fce00048070ff */
[----:B------:R-:W-:Y:S01]  /*7070*/  MUFU.EX2 R123, R123 ;  /* 0x0000007b007b7308 */ /* 0x000fe20000000800 */
[----:B-1----:R-:W-:-:S07]  /*7080*/  F2FP.SATFINITE.E4M3.F32.PACK_AB_MERGE_C R193, R122, R119, RZ ;  /* 0x000000777ac1723e */ /* 0x002fce00048070ff */
[----:B------:R-:W-:Y:S08]  /*7090*/  MUFU.EX2 R126, R126 ;  /* 0x0000007e007e7308 */ /* 0x000ff00000000800 */
[----:B------:R-:W-:Y:S08]  /*70a0*/  MUFU.EX2 R130, R130 ;  /* 0x0000008200827308 */ /* 0x000ff00000000800 */
[----:B------:R-:W0:Y:S01]  /*70b0*/  MUFU.EX2 R131, R131 ;  /* 0x0000008300837308 */ /* 0x000e220000000800 */
[--C-:B------:R-:W-:Y:S01]  /*70c0*/  FADD R235, R235, -R127.reuse ;  /* 0x8000007febeb7221 */ /* 0x100fe20000000000 */
[--C-:B------:R-:W-:Y:S01]  /*70d0*/  FADD R49, R236, -R127.reuse ;  /* 0x8000007fec317221 */ /* 0x100fe20000000000 */
[----:B------:R-:W-:-:S05]  /*70e0*/  FADD R204, R239, -R127 ;  /* 0x8000007fefcc7221 */ /* 0x000fca0000000000 */
[----:B------:R-:W-:Y:S01]  /*70f0*/  MUFU.EX2 R135, R135 ;  /* 0x0000008700877308 */ /* 0x000fe20000000800 */
[----:B------:R-:W-:-:S07]  /*7100*/  FADD R240, R240, -R127 ;  /* 0x8000007ff0f07221 */ /* 0x000fce0000000000 */
[----:B------:R-:W1:Y:S01]  /*7110*/  MUFU.EX2 R136, R136 ;  /* 0x0000008800887308 */ /* 0x000e620000000800 */
[----:B--2---:R-:W-:-:S07]  /*7120*/  F2FP.SATFINITE.E4M3.F32.PACK_AB_MERGE_C R30, R128, R125, R30 ;  /* 0x0000007d801e723e */ /* 0x004fce000480701e */
[----:B------:R-:W-:Y:S01]  /*7130*/  MUFU.EX2 R139, R139 ;  /* 0x0000008b008b7308 */ /* 0x000fe20000000800 */
[----:B---3--:R-:W-:-:S07]  /*7140*/  F2FP.SATFINITE.E4M3.F32.PACK_AB_MERGE_C R193, R132, R129, R193 ;  /* 0x0000008184c1723e */ /* 0x008fce00048070c1 */
[----:B------:R-:W2:Y:S01]  /*7150*/  MUFU.EX2 R140, R140 ;  /* 0x0000008c008c7308 */ /* 0x000ea20000000800 */
[----:B------:R-:W-:Y:S01]  /*7160*/  LOP3.LUT R223, R6, 0x20, RZ, 0x3c, !PT ;  /* 0x0000002006df7812 */ /* 0x000fe200078e3cff */
[----:B------:R-:W-:-:S06]  /*7170*/  FMUL R47, R235, 1.4426950216293334961 ;  /* 0x3fb8aa3beb2f7820 */ /* 0x000fcc0000400000 */
[----:B------:R-:W3:Y:S01]  /*7180*/  MUFU.EX2 R45, R45 ;  /* 0x0000002d002d7308 */ /* 0x000ee20000000800 */
[----:B----4-:R-:W-:Y:S01]  /*7190*/  F2FP.SATFINITE.E4M3.F32.PACK_AB_MERGE_C R222, R110, R107, RZ ;  /* 0x0000006b6ede723e */ /* 0x010fe200048070ff */
[----:B------:R-:W-:Y:S01]  /*71a0*/  FMUL R49, R49, 1.4426950216293334961 ;  /* 0x3fb8aa3b31317820 */ /* 0x000fe20000400000 */
[----:B-----5:R-:W-:Y:S01]  /*71b0*/  F2FP.SATFINITE.E4M3.F32.PACK_AB_MERGE_C R144, R114, R111, RZ ;  /* 0x0000006f7290723e */ /* 0x020fe200048070ff */
[----:B------:R-:W-:Y:S01]  /*71c0*/  FMUL R204, R204, 1.4426950216293334961 ;  /* 0x3fb8aa3bcccc7820 */ /* 0x000fe20000400000 */
[----:B------:R-:W-:Y:S01]  /*71d0*/  FMUL R133, R240, 1.4426950216293334961 ;  /* 0x3fb8aa3bf0857820 */ /* 0x000fe20000400000 */
[--C-:B------:R-:W-:Y:S01]  /*71e0*/  FADD R231, R231, -R96.reuse ;  /* 0x80000060e7e77221 */ /* 0x100fe20000000000 */
[--C-:B------:R-:W-:Y:S01]  /*71f0*/  FADD R234, R234, -R96.reuse ;  /* 0x80000060eaea7221 */ /* 0x100fe20000000000 */
[--C-:B------:R-:W-:Y:S01]  /*7200*/  FADD R149, R237, -R96.reuse ;  /* 0x80000060ed957221 */ /* 0x100fe20000000000 */
[----:B------:R-:W-:Y:S01]  /*7210*/  FADD R238, R238, -R96 ;  /* 0x80000060eeee7221 */ /* 0x000fe20000000000 */
[----:B------:R4:W-:Y:S01]  /*7220*/  STS.U8 [R6+UR11+0x2800], R40 ;  /* 0x0028002806007988 */ /* 0x0009e2000800000b */
[----:B------:R-:W-:Y:S01]  /*7230*/  F2FP.SATFINITE.E4M3.F32.PACK_AB_MERGE_C R222, R121, R120, R222 ;  /* 0x0000007879de723e */ /* 0x000fe200048070de */
[----:B------:R-:W-:Y:S01]  /*7240*/  FMUL R145, R231, 1.4426950216293334961 ;  /* 0x3fb8aa3be7917820 */ /* 0x000fe20000400000 */
[----:B------:R-:W-:Y:S01]  /*7250*/  F2FP.SATFINITE.E4M3.F32.PACK_AB_MERGE_C R144, R124, R112, R144 ;  /* 0x000000707c90723e */ /* 0x000fe20004807090 */
[----:B------:R-:W-:Y:S01]  /*7260*/  STS.U8 [R6+UR11+0x2000], R38 ;  /* 0x0020002606007988 */ /* 0x000fe2000800000b */
[----:B------:R-:W-:Y:S01]  /*7270*/  FMUL R148, R234, 1.4426950216293334961 ;  /* 0x3fb8aa3bea947820 */ /* 0x000fe20000400000 */
[----:B------:R-:W-:-:S02]  /*7280*/  FMUL R149, R149, 1.4426950216293334961 ;  /* 0x3fb8aa3b95957820 */ /* 0x000fc40000400000 */
[----:B------:R-:W-:Y:S01]  /*7290*/  STS.U8 [R6+UR11+0x2c00], R48 ;  /* 0x002c003006007988 */ /* 0x000fe2000800000b */
[----:B----4-:R-:W-:Y:S02]  /*72a0*/  SEL R40, R30, R193, !P0 ;  /* 0x000000c11e287207 */ /* 0x010fe40004000000 */
[----:B------:R-:W-:Y:S01]  /*72b0*/  SEL R30, R193, R30, !P0 ;  /* 0x0000001ec11e7207 */ /* 0x000fe20004000000 */
[----:B------:R4:W-:Y:S01]  /*72c0*/  STS.U8 [R223+UR11+0x2100], R34 ;  /* 0x00210022df007988 */ /* 0x0009e2000800000b */
[----:B------:R-:W-:Y:S01]  /*72d0*/  FMUL R193, R238, 1.4426950216293334961 ;  /* 0x3fb8aa3beec17820 */ /* 0x000fe20000400000 */
[----:B0-----:R-:W-:Y:S01]  /*72e0*/  F2FP.SATFINITE.E4M3.F32.PACK_AB_MERGE_C R210, R131, R130, RZ ;  /* 0x0000008283d2723e */ /* 0x001fe200048070ff */
[----:B------:R-:W0:Y:S01]  /*72f0*/  MUFU.EX2 R47, R47 ;  /* 0x0000002f002f7308 */ /* 0x000e220000000800 */
[--C-:B------:R-:W-:Y:S01]  /*7300*/  FADD R141, R218, -R96.reuse ;  /* 0x80000060da8d7221 */ /* 0x100fe20000000000 */
[----:B------:R-:W-:Y:S01]  /*7310*/  FADD R219, R219, -R96 ;  /* 0x80000060dbdb7221 */ /* 0x000fe20000000000 */
[--C-:B------:R-:W-:Y:S01]  /*7320*/  FADD R243, R243, -R127.reuse ;  /* 0x8000007ff3f37221 */ /* 0x100fe20000000000 */
[--C-:B------:R-:W-:Y:S01]  /*7330*/  FADD R244, R244, -R127.reuse ;  /* 0x8000007ff4f47221 */ /* 0x100fe20000000000 */
[----:B------:R-:W-:Y:S01]  /*7340*/  FADD R247, R247, -R127 ;  /* 0x8000007ff7f77221 */ /* 0x000fe20000000000 */
[----:B----4-:R-:W-:-:S02]  /*7350*/  F2FP.SATFINITE.E4M3.F32.PACK_AB_MERGE_C R34, R126, R123, RZ ;  /* 0x0000007b7e22723e */ /* 0x010fc400048070ff */
[----:B------:R-:W4:Y:S01]  /*7360*/  MUFU.EX2 R49, R49 ;  /* 0x0000003100317308 */ /* 0x000f220000000800 */
[----:B------:R-:W-:Y:S01]  /*7370*/  FADD R248, R248, -R127 ;  /* 0x8000007ff8f87221 */ /* 0x000fe20000000000 */
[----:B------:R-:W-:Y:S01]  /*7380*/  SEL R38, R222, R144, !P0 ;  /* 0x00000090de267207 */ /* 0x000fe20004000000 */
[----:B------:R-:W-:Y:S01]  /*7390*/  FMUL R141, R141, 1.4426950216293334961 ;  /* 0x3fb8aa3b8d8d7820 */ /* 0x000fe20000400000 */
[----:B------:R-:W-:Y:S01]  /*73a0*/  SEL R222, R144, R222, !P0 ;  /* 0x000000de90de7207 */ /* 0x000fe20004000000 */
[----:B------:R-:W-:Y:S01]  /*73b0*/  FMUL R144, R219, 1.4426950216293334961 ;  /* 0x3fb8aa3bdb907820 */ /* 0x000fe20000400000 */
[----:B-1----:R-:W-:Y:S02]  /*73c0*/  F2FP.SATFINITE.E4M3.F32.PACK_AB_MERGE_C R34, R136, R135, R34 ;  /* 0x000000878822723e */ /* 0x002fe40004807022 */
[----:B------:R-:W-:Y:S01]  /*73d0*/  MUFU.EX2 R204, R204 ;  /* 0x000000cc00cc7308 */ /* 0x000fe20000000800 */
[----:B--2---:R-:W-:Y:S01]  /*73e0*/  F2FP.SATFINITE.E4M3.F32.PACK_AB_MERGE_C R210, R140, R139, R210 ;  /* 0x0000008b8cd2723e */ /* 0x004fe200048070d2 */
[----:B------:R-:W-:Y:S01]  /*73f0*/  FMUL R134, R243, 1.4426950216293334961 ;  /* 0x3fb8aa3bf3867820 */ /* 0x000fe20000400000 */
[----:B------:R-:W-:Y:S01]  /*7400*/  FMUL R137, R244, 1.4426950216293334961 ;  /* 0x3fb8aa3bf4897820 */ /* 0x000fe20000400000 */
[----:B------:R-:W-:-:S04]  /*7410*/  FMUL R138, R247, 1.4426950216293334961 ;  /* 0x3fb8aa3bf78a7820 */ /* 0x000fc80000400000 */
[----:B------:R-:W1:Y:S01]  /*7420*/  MUFU.EX2 R133, R133 ;  /* 0x0000008500857308 */ /* 0x000e620000000800 */
[----:B------:R-:W-:Y:S01]  /*7430*/  FMUL R142, R248, 1.4426950216293334961 ;  /* 0x3fb8aa3bf88e7820 */ /* 0x000fe20000400000 */
[----:B---3--:R-:W-:Y:S01]  /*7440*/  F2FP.SATFINITE.E4M3.F32.PACK_AB_MERGE_C R43, R45, R43, RZ ;  /* 0x0000002b2d2b723e */ /* 0x008fe200048070ff */
[--C-:B------:R-:W-:Y:S01]  /*7450*/  FADD R241, R241, -R96.reuse ;  /* 0x80000060f1f17221 */ /* 0x100fe20000000000 */
[--C-:B------:R-:W-:Y:S01]  /*7460*/  FADD R242, R242, -R96.reuse ;  /* 0x80000060f2f27221 */ /* 0x100fe20000000000 */
[--C-:B------:R-:W-:Y:S01]  /*7470*/  FADD R209, R245, -R96.reuse ;  /* 0x80000060f5d17221 */ /* 0x100fe20000000000 */
[----:B------:R-:W-:Y:S01]  /*7480*/  FADD R246, R246, -R96 ;  /* 0x80000060f6f67221 */ /* 0x000fe20000000000 */
[----:B------:R-:W-:Y:S01]  /*7490*/  FADD R45, R45, R37 ;  /* 0x000000252d2d7221 */ /* 0x000fe20000000000 */
[----:B------:R-:W-:Y:S01]  /*74a0*/  MUFU.EX2 R145, R145 ;  /* 0x0000009100917308 */ /* 0x000fe20000000800 */
[----:B------:R-:W-:Y:S02]  /*74b0*/  SEL R37, R39, R208, !P0 ;  /* 0x000000d027257207 */ /* 0x000fe40004000000 */
[----:B------:R-:W-:Y:S01]  /*74c0*/  SEL R48, R34, R210, !P0 ;  /* 0x000000d222307207 */ /* 0x000fe20004000000 */
[----:B------:R-:W-:Y:S01]  /*74d0*/  FMUL R202, R241, 1.4426950216293334961 ;  /* 0x3fb8aa3bf1ca7820 */ /* 0x000fe20000400000 */
[----:B------:R-:W-:-:S03]  /*74e0*/  SEL R39, R208, R39, !P0 ;  /* 0x00000027d0277207 */ /* 0x000fc60004000000 */
[----:B------:R-:W2:Y:S01]  /*74f0*/  MUFU.EX2 R148, R148 ;  /* 0x0000009400947308 */ /* 0x000ea20000000800 */
[----:B------:R-:W-:Y:S01]  /*7500*/  SEL R34, R210, R34, !P0 ;  /* 0x00000022d2227207 */ /* 0x000fe20004000000 */
[----:B------:R-:W-:Y:S01]  /*7510*/  FMUL R208, R242, 1.4426950216293334961 ;  /* 0x3fb8aa3bf2d07820 */ /* 0x000fe20000400000 */
[----:B------:R-:W-:Y:S01]  /*7520*/  FMUL R209, R209, 1.4426950216293334961 ;  /* 0x3fb8aa3bd1d17820 */ /* 0x000fe20000400000 */
[----:B------:R-:W-:-:S04]  /*7530*/  FMUL R210, R246, 1.4426950216293334961 ;  /* 0x3fb8aa3bf6d27820 */ /* 0x000fc80000400000 */
[----:B------:R-:W-:Y:S08]  /*7540*/  MUFU.EX2 R149, R149 ;  /* 0x0000009500957308 */ /* 0x000ff00000000800 */
[----:B------:R-:W3:Y:S01]  /*7550*/  MUFU.EX2 R193, R193 ;  /* 0x000000c100c17308 */ /* 0x000ee20000000800 */
[----:B0-----:R-:W-:-:S07]  /*7560*/  FADD R45, R47, R45 ;  /* 0x0000002d2f2d7221 */ /* 0x001fce0000000000 */
[----:B------:R-:W-:Y:S01]  /*7570*/  MUFU.EX2 R141, R141 ;  /* 0x0000008d008d7308 */ /* 0x000fe20000000800 */
[----:B------:R-:W-:-:S07]  /*7580*/  FADD R219, R52, -R96 ;  /* 0x8000006034db7221 */ /* 0x000fce0000000000 */
[----:B------:R-:W0:Y:S01]  /*7590*/  MUFU.EX2 R144, R144 ;  /* 0x0000009000907308 */ /* 0x000e220000000800 */
[----:B----4-:R-:W-:-:S07]  /*75a0*/  F2FP.SATFINITE.E4M3.F32.PACK_AB_MERGE_C R47, R49, R47, RZ ;  /* 0x0000002f312f723e */ /* 0x010fce00048070ff */
[----:B------:R-:W-:Y:S01]  /*75b0*/  MUFU.EX2 R134, R134 ;  /* 0x0000008600867308 */ /* 0x000fe20000000800 */
[----:B-1----:R-:W-:-:S07]  /*75c0*/  F2FP.SATFINITE.E4M3.F32.PACK_AB_MERGE_C R52, R133, R204, RZ ;  /* 0x000000cc8534723e */ /* 0x002fce00048070ff */
[----:B------:R-:W1:Y:S08]  /*75d0*/  MUFU.EX2 R137, R137 ;  /* 0x0000008900897308 */ /* 0x000e700000000800 */
[----:B------:R-:W-:Y:S08]  /*75e0*/  MUFU.EX2 R138, R138 ;  /* 0x0000008a008a7308 */ /* 0x000ff00000000800 */
[----:B------:R-:W4:Y:S01]  /*75f0*/  MUFU.EX2 R142, R142 ;  /* 0x0000008e008e7308 */ /* 0x000f220000000800 */
[----:B--2---:R-:W-:-:S07]  /*7600*/  F2FP.SATFINITE.E4M3.F32.PACK_AB_MERGE_C R47, R148, R145, R47 ;  /* 0x00000091942f723e */ /* 0x004fce000480702f */
[----:B------:R-:W-:Y:S01]  /*7610*/  MUFU.EX2 R202, R202 ;  /* 0x000000ca00ca7308 */ /* 0x000fe20000000800 */
[----:B---3--:R-:W-:-:S07]  /*7620*/  F2FP.SATFINITE.E4M3.F32.PACK_AB_MERGE_C R52, R193, R149, R52 ;  /* 0x00000095c134723e */ /* 0x008fce0004807034 */
[----:B------:R-:W2:Y:S08]  /*7630*/  MUFU.EX2 R208, R208 ;  /* 0x000000d000d07308 */ /* 0x000eb00000000800 */
[----:B------:R-:W-:Y:S08]  /*7640*/  MUFU.EX2 R209, R209 ;  /* 0x000000d100d17308 */ /* 0x000ff00000000800 */
[----:B------:R-:W3:Y:S01]  /*7650*/  MUFU.EX2 R210, R210 ;  /* 0x000000d200d27308 */ /* 0x000ee20000000800 */
[----:B------:R-:W-:Y:S01]  /*7660*/  FADD R49, R49, R45 ;  /* 0x0000002d31317221 */ /* 0x000fe20000000000 */
[--C-:B------:R-:W-:Y:S01]  /*7670*/  FADD R53, R53, -R96.reuse ;  /* 0x8000006035357221 */ /* 0x100fe20000000000 */
[----:B------:R-:W-:Y:S01]  /*7680*/  SEL R45, R47, R52, !P0 ;  /* 0x000000342f2d7207 */ /* 0x000fe20004000000 */
[----:B------:R5:W-:Y:S01]  /*7690*/  STS.U8 [R223+UR11+0x2500], R36 ;  /* 0x00250024df007988 */ /* 0x000be2000800000b */
[----:B0-----:R-:W-:Y:S01]  /*76a0*/  F2FP.SATFINITE.E4M3.F32.PACK_AB_MERGE_C R212, R144, R141, R43 ;  /* 0x0000008d90d4723e */ /* 0x001fe2000480702b */
[----:B------:R-:W-:Y:S01]  /*76b0*/  FADD R204, R204, R49 ;  /* 0x00000031cccc7221 */ /* 0x000fe20000000000 */
[----:B------:R-:W-:Y:S01]  /*76c0*/  SEL R47, R52, R47, !P0 ;  /* 0x0000002f342f7207 */ /* 0x000fe20004000000 */
[--C-:B------:R-:W-:Y:S01]  /*76d0*/  FADD R249, R249, -R96.reuse ;  /* 0x80000060f9f97221 */ /* 0x100fe20000000000 */
[----:B-1----:R-:W-:Y:S01]  /*76e0*/  F2FP.SATFINITE.E4M3.F32.PACK_AB_MERGE_C R49, R137, R134, RZ ;  /* 0x000000868931723e */ /* 0x002fe200048070ff */
[--C-:B------:R-:W-:Y:S01]  /*76f0*/  FADD R250, R250, -R96.reuse ;  /* 0x80000060fafa7221 */ /* 0x100fe20000000000 */
[----:B----4-:R-:W-:Y:S01]  /*7700*/  F2FP.SATFINITE.E4M3.F32.PACK_AB_MERGE_C R52, R142, R138, RZ ;  /* 0x0000008a8e34723e */ /* 0x010fe200048070ff */
[----:B------:R-:W-:Y:S01]  /*7710*/  FMUL R53, R53, 1.4426950216293334961 ;  /* 0x3fb8aa3b35357820 */ /* 0x000fe20000400000 */
[----:B-----5:R-:W-:Y:S01]  /*7720*/  FADD R36, R60, -R96 ;  /* 0x800000603c247221 */ /* 0x020fe20000000000 */
[----:B------:R-:W-:Y:S01]  /*7730*/  SEL R43, R29, R212, !P0 ;  /* 0x000000d41d2b7207 */ /* 0x000fe20004000000 */
[----:B------:R-:W-:Y:S01]  /*7740*/  FMUL R218, R250, 1.4426950216293334961 ;  /* 0x3fb8aa3bfada7820 */ /* 0x000fe20000400000 */
[----:B------:R-:W-:Y:S01]  /*7750*/  SEL R29, R212, R29, !P0 ;  /* 0x0000001dd41d7207 */ /* 0x000fe20004000000 */
[----:B------:R-:W-:Y:S01]  /*7760*/  FMUL R36, R36, 1.4426950216293334961 ;  /* 0x3fb8aa3b24247820 */ /* 0x000fe20000400000 */
[----:B--2---:R-:W-:Y:S01]  /*7770*/  F2FP.SATFINITE.E4M3.F32.PACK_AB_MERGE_C R49, R208, R202, R49 ;  /* 0x000000cad031723e */ /* 0x004fe20004807031 */
[----:B------:R-:W-:Y:S01]  /*7780*/  FMUL R212, R249, 1.4426950216293334961 ;  /* 0x3fb8aa3bf9d47820 */ /* 0x000fe20000400000 */
[----:B---3--:R-:W-:Y:S01]  /*7790*/  F2FP.SATFINITE.E4M3.F32.PACK_AB_MERGE_C R52, R210, R209, R52 ;  /* 0x000000d1d234723e */ /* 0x008fe20004807034 */
[----:B------:R-:W-:Y:S01]  /*77a0*/  FMUL R219, R219, 1.4426950216293334961 ;  /* 0x3fb8aa3bdbdb7820 */ /* 0x000fe20000400000 */
[----:B------:R0:W-:Y:S01]  /*77b0*/  MUFU.EX2 R220, R53 ;  /* 0x0000003500dc7308 */ /* 0x0001e20000000800 */
[----:B------:R1:W-:Y:S01]  /*77c0*/  STS.U8 [R223+UR11+0x2900], R42 ;  /* 0x0029002adf007988 */ /* 0x0003e2000800000b */
[----:B0-----:R-:W-:-:S06]  /*77d0*/  FADD R53, R61, -R96 ;  /* 0x800000603d357221 */ /* 0x001fcc0000000000 */
[----:B------:R0:W-:Y:S01]  /*77e0*/  MUFU.EX2 R61, R36 ;  /* 0x00000024003d7308 */ /* 0x0001e20000000800 */
[--C-:B-1----:R-:W-:Y:S01]  /*77f0*/  FADD R42, R65, -R96.reuse ;  /* 0x80000060412a7221 */ /* 0x102fe20000000000 */
[----:B0-----:R-:W-:Y:S02]  /*7800*/  SEL R36, R49, R52, !P0 ;  /* 0x0000003431247207 */ /* 0x001fe40004000000 */
[----:B------:R-:W-:Y:S01]  /*7810*/  SEL R49, R52, R49, !P0 ;  /* 0x0000003134317207 */ /* 0x000fe20004000000 */
[----:B------:R-:W-:-:S03]  /*7820*/  FADD R52, R64, -R96 ;  /* 0x8000006040347221 */ /* 0x000fc60000000000 */
[----:B------:R-:W-:Y:S01]  /*7830*/  MUFU.EX2 R212, R212 ;  /* 0x000000d400d47308 */ /* 0x000fe20000000800 */
[----:B------:R-:W-:-:S07]  /*7840*/  FMUL R52, R52, 1.4426950216293334961 ;  /* 0x3fb8aa3b34347820 */ /* 0x000fce0000400000 */
[----:B------:R-:W-:Y:S08]  /*7850*/  MUFU.EX2 R218, R218 ;  /* 0x000000da00da7308 */ /* 0x000ff00000000800 */
[----:B------:R-:W0:Y:S01]  /*7860*/  MUFU.EX2 R219, R219 ;  /* 0x000000db00db7308 */ /* 0x000e220000000800 */
[----:B------:R-:W-:Y:S01]  /*7870*/  FMUL R53, R53, 1.4426950216293334961 ;  /* 0x3fb8aa3b35357820 */ /* 0x000fe20000400000 */
[--C-:B------:R-:W-:Y:S01]  /*7880*/  FADD R56, R56, -R96.reuse ;  /* 0x8000006038387221 */ /* 0x100fe20000000000 */
[----:B------:R-:W-:-:S05]  /*7890*/  FADD R57, R57, -R96 ;  /* 0x8000006039397221 */ /* 0x000fca0000000000 */
[----:B------:R1:W-:Y:S01]  /*78a0*/  MUFU.EX2 R65, R52 ;  /* 0x0000003400417308 */ /* 0x0003e20000000800 */
[----:B------:R-:W-:Y:S01]  /*78b0*/  FMUL R56, R56, 1.4426950216293334961 ;  /* 0x3fb8aa3b38387820 */ /* 0x000fe20000400000 */
[----:B------:R-:W-:Y:S01]  /*78c0*/  FMUL R57, R57, 1.4426950216293334961 ;  /* 0x3fb8aa3b39397820 */ /* 0x000fe20000400000 */
[----:B-1----:R-:W-:Y:S01]  /*78d0*/  FMUL R52, R42, 1.4426950216293334961 ;  /* 0x3fb8aa3b2a347820 */ /* 0x002fe20000400000 */
[----:B------:R-:W-:-:S04]  /*78e0*/  FADD R42, R68, -R96 ;  /* 0x80000060442a7221 */ /* 0x000fc80000000000 */
[----:B------:R1:W2:Y:S01]  /*78f0*/  MUFU.EX2 R64, R53 ;  /* 0x0000003500407308 */ /* 0x0002a20000000800 */
[----:B------:R-:W-:Y:S01]  /*7900*/  LOP3.LUT R226, R6, 0x40, RZ, 0x3c, !PT ;  /* 0x0000004006e27812 */ /* 0x000fe200078e3cff */
[----:B------:R-:W-:-:S06]  /*7910*/  FMUL R42, R42, 1.4426950216293334961 ;  /* 0x3fb8aa3b2a2a7820 */ /* 0x000fcc0000400000 */
[----:B------:R3:W-:Y:S01]  /*7920*/  MUFU.EX2 R68, R52 ;  /* 0x0000003400447308 */ /* 0x0007e20000000800 */
[----:B-1----:R-:W-:Y:S01]  /*7930*/  F2FP.SATFINITE.E4M3.F32.PACK_AB_MERGE_C R53, R150, R147, RZ ;  /* 0x000000939635723e */ /* 0x002fe200048070ff */
[----:B------:R-:W-:Y:S03]  /*7940*/  STS.U8 [R223+UR11+0x2d00], R206 ;  /* 0x002d00cedf007988 */ /* 0x000fe6000800000b */
[----:B0-----:R-:W-:Y:S02]  /*7950*/  F2FP.SATFINITE.E4M3.F32.PACK_AB_MERGE_C R53, R220, R219, R53 ;  /* 0x000000dbdc35723e */ /* 0x001fe40004807035 */
[----:B---3--:R-:W-:Y:S01]  /*7960*/  F2FP.SATFINITE.E4M3.F32.PACK_AB_MERGE_C R52, R146, R143, RZ ;  /* 0x0000008f9234723e */ /* 0x008fe200048070ff */
[----:B------:R0:W-:Y:S03]  /*7970*/  MUFU.EX2 R221, R56 ;  /* 0x0000003800dd7308 */ /* 0x0001e60000000800 */
[----:B------:R-:W-:Y:S01]  /*7980*/  F2FP.SATFINITE.E4M3.F32.PACK_AB_MERGE_C R52, R218, R212, R52 ;  /* 0x000000d4da34723e */ /* 0x000fe20004807034 */
[----:B------:R-:W-:Y:S04]  /*7990*/  STS.U8 [R226+UR11+0x2200], R35 ;  /* 0x00220023e2007988 */ /* 0x000fe8000800000b */
[----:B------:R-:W1:Y:S01]  /*79a0*/  MUFU.EX2 R60, R57 ;  /* 0x00000039003c7308 */ /* 0x000e620000000800 */
[--C-:B0-----:R-:W-:Y:S01]  /*79b0*/  FADD R56, R69, -R96.reuse ;  /* 0x8000006045387221 */ /* 0x101fe20000000000 */
[----:B------:R-:W-:Y:S04]  /*79c0*/  STS.U8 [R226+UR11+0x2600], R32 ;  /* 0x00260020e2007988 */ /* 0x000fe8000800000b */
[----:B------:R-:W-:Y:S02]  /*79d0*/  STS.U8 [R226+UR11+0x2a00], R44 ;  /* 0x002a002ce2007988 */ /* 0x000fe4000800000b */
[----:B------:R0:W-:Y:S02]  /*79e0*/  MUFU.EX2 R69, R42 ;  /* 0x0000002a00457308 */ /* 0x0001e40000000800 */
[----:B------:R3:W-:Y:S01]  /*79f0*/  STS.U8 [R226+UR11+0x2e00], R207 ;  /* 0x002e00cfe2007988 */ /* 0x0007e2000800000b */
[----:B------:R-:W-:Y:S01]  /*7a00*/  FMUL R56, R56, 1.4426950216293334961 ;  /* 0x3fb8aa3b38387820 */ /* 0x000fe20000400000 */
[----:B------:R-:W-:Y:S01]  /*7a10*/  FADD R51, R51, -R96 ;  /* 0x8000006033337221 */ /* 0x000fe20000000000 */
[----:B0-----:R-:W-:-:S02]  /*7a20*/  SEL R42, R52, R53, !P0 ;  /* 0x00000035342a7207 */ /* 0x001fc40004000000 */
[----:B------:R-:W-:Y:S01]  /*7a30*/  SEL R52, R53, R52, !P0 ;  /* 0x0000003435347207 */ /* 0x000fe20004000000 */
[--C-:B------:R-:W-:Y:S01]  /*7a40*/  FADD R53, R72, -R96.reuse ;  /* 0x8000006048357221 */ /* 0x100fe20000000000 */
[--C-:B---3--:R-:W-:Y:S01]  /*7a50*/  FADD R226, R55, -R96.reuse ;  /* 0x8000006037e27221 */ /* 0x108fe20000000000 */
[--C-:B------:R-:W-:Y:S01]  /*7a60*/  FADD R58, R58, -R96.reuse ;  /* 0x800000603a3a7221 */ /* 0x100fe20000000000 */
[--C-:B------:R-:W-:Y:S01]  /*7a70*/  FADD R59, R59, -R96.reuse ;  /* 0x800000603b3b7221 */ /* 0x100fe20000000000 */
[----:B------:R-:W-:Y:S01]  /*7a80*/  FMUL R53, R53, 1.4426950216293334961 ;  /* 0x3fb8aa3b35357820 */ /* 0x000fe20000400000 */
[----:B------:R-:W-:Y:S01]  /*7a90*/  FMUL R226, R226, 1.4426950216293334961 ;  /* 0x3fb8aa3be2e27820 */ /* 0x000fe20000400000 */
[----:B------:R-:W0:Y:S01]  /*7aa0*/  MUFU.EX2 R72, R56 ;  /* 0x0000003800487308 */ /* 0x000e220000000800 */
[--C-:B------:R-:W-:Y:S01]  /*7ab0*/  FADD R223, R50, -R96.reuse ;  /* 0x8000006032df7221 */ /* 0x100fe20000000000 */
[--C-:B------:R-:W-:Y:S01]  /*7ac0*/  FADD R35, R73, -R96.reuse ;  /* 0x8000006049237221 */ /* 0x100fe20000000000 */
[----:B------:R-:W-:Y:S01]  /*7ad0*/  FMUL R51, R51, 1.4426950216293334961 ;  /* 0x3fb8aa3b33337820 */ /* 0x000fe20000400000 */
[----:B------:R-:W-:Y:S01]  /*7ae0*/  FMUL R58, R58, 1.4426950216293334961 ;  /* 0x3fb8aa3b3a3a7820 */ /* 0x000fe20000400000 */
[----:B------:R-:W-:Y:S01]  /*7af0*/  FMUL R59, R59, 1.4426950216293334961 ;  /* 0x3fb8aa3b3b3b7820 */ /* 0x000fe20000400000 */
[----:B------:R-:W-:-:S02]  /*7b00*/  FADD R54, R54, -R96 ;  /* 0x8000006036367221 */ /* 0x000fc40000000000 */
[----:B------:R-:W3:Y:S01]  /*7b10*/  MUFU.EX2 R76, R76 ;  /* 0x0000004c004c7308 */ /* 0x000ee20000000800 */
[----:B------:R-:W-:Y:S01]  /*7b20*/  F2FP.SATFINITE.E4M3.F32.PACK_AB_MERGE_C R32, R66, R62, RZ ;  /* 0x0000003e4220723e */ /* 0x000fe200048070ff */
[----:B------:R-:W-:Y:S01]  /*7b30*/  FMUL R223, R223, 1.4426950216293334961 ;  /* 0x3fb8aa3bdfdf7820 */ /* 0x000fe20000400000 */
[----:B------:R-:W-:-:S05]  /*7b40*/  FMUL R35, R35, 1.4426950216293334961 ;  /* 0x3fb8aa3b23237820 */ /* 0x000fca0000400000 */
[----:B------:R-:W-:Y:S01]  /*7b50*/  MUFU.EX2 R77, R77 ;  /* 0x0000004d004d7308 */ /* 0x000fe20000000800 */
[----:B------:R-:W-:Y:S01]  /*7b60*/  FMUL R54, R54, 1.4426950216293334961 ;  /* 0x3fb8aa3b36367820 */ /* 0x000fe20000400000 */
[----:B--2---:R-:W-:-:S06]  /*7b70*/  F2FP.SATFINITE.E4M3.F32.PACK_AB_MERGE_C R32, R64, R61, R32 ;  /* 0x0000003d4020723e */ /* 0x004fcc0004807020 */
[----:B------:R-:W2:Y:S08]  /*7b80*/  MUFU.EX2 R80, R80 ;  /* 0x0000005000507308 */ /* 0x000eb00000000800 */
[----:B------:R4:W-:Y:S02]  /*7b90*/  MUFU.EX2 R73, R53 ;  /* 0x0000003500497308 */ /* 0x0009e40000000800 */
[----:B----4-:R-:W-:-:S06]  /*7ba0*/  F2FP.SATFINITE.E4M3.F32.PACK_AB_MERGE_C R53, R63, R151, RZ ;  /* 0x000000973f35723e */ /* 0x010fcc00048070ff */
[----:B------:R-:W-:Y:S01]  /*7bb0*/  MUFU.EX2 R225, R51 ;  /* 0x0000003300e17308 */ /* 0x000fe20000000800 */
[----:B-1----:R-:W-:-:S07]  /*7bc0*/  F2FP.SATFINITE.E4M3.F32.PACK_AB_MERGE_C R53, R60, R221, R53 ;  /* 0x000000dd3c35723e */ /* 0x002fce0004807035 */
[----:B------:R-:W1:Y:S01]  /*7bd0*/  MUFU.EX2 R207, R58 ;  /* 0x0000003a00cf7308 */ /* 0x000e620000000800 */
[----:B------:R-:W-:-:S07]  /*7be0*/  SEL R50, R53, R32, !P0 ;  /* 0x0000002035327207 */ /* 0x000fce0004000000 */
[----:B------:R-:W-:Y:S01]  /*7bf0*/  MUFU.EX2 R226, R226 ;  /* 0x000000e200e27308 */ /* 0x000fe20000000800 */
[----:B------:R-:W-:-:S07]  /*7c00*/  SEL R53, R32, R53, !P0 ;  /* 0x0000003520357207 */ /* 0x000fce0004000000 */
[----:B------:R3:W4:Y:S01]  /*7c10*/  MUFU.EX2 R227, R59 ;  /* 0x0000003b00e37308 */ /* 0x0007220000000800 */
[----:B------:R-:W-:Y:S02]  /*7c20*/  LOP3.LUT R228, R6, 0x60, RZ, 0x3c, !PT ;  /* 0x0000006006e47812 */ /* 0x000fe400078e3cff */
[----:B------:R-:W-:Y:S02]  /*7c30*/  F2FP.SATFINITE.E4M3.F32.PACK_AB_MERGE_C R55, R71, R67, RZ ;  /* 0x000000434737723e */ /* 0x000fe400048070ff */
[----:B------:R-:W-:-:S03]  /*7c40*/  F2FP.SATFINITE.E4M3.F32.PACK_AB_MERGE_C R32, R75, R70, RZ ;  /* 0x000000464b20723e */ /* 0x000fc600048070ff */
[----:B------:R-:W5:Y:S01]  /*7c50*/  MUFU.EX2 R206, R35 ;  /* 0x0000002300ce7308 */ /* 0x000f620000000800 */
[----:B------:R-:W-:-:S07]  /*7c60*/  F2FP.SATFINITE.E4M3.F32.PACK_AB_MERGE_C R55, R68, R65, R55 ;  /* 0x000000414437723e */ /* 0x000fce0004807037 */
[----:B------:R-:W-:Y:S01]  /*7c70*/  MUFU.EX2 R223, R223 ;  /* 0x000000df00df7308 */ /* 0x000fe20000000800 */
[----:B0-----:R-:W-:-:S07]  /*7c80*/  F2FP.SATFINITE.E4M3.F32.PACK_AB_MERGE_C R32, R72, R69, R32 ;  /* 0x000000454820723e */ /* 0x001fce0004807020 */
[----:B------:R-:W0:Y:S01]  /*7c90*/  MUFU.EX2 R224, R54 ;  /* 0x0000003600e07308 */ /* 0x000e220000000800 */
[----:B------:R2:W-:Y:S01]  /*7ca0*/  STS.U8 [R228+UR11+0x2300], R28 ;  /* 0x0023001ce4007988 */ /* 0x0005e2000800000b */
[----:B---3--:R-:W-:Y:S01]  /*7cb0*/  F2FP.SATFINITE.E4M3.F32.PACK_AB_MERGE_C R59, R76, R83, RZ ;  /* 0x000000534c3b723e */ /* 0x008fe200048070ff */
[----:B------:R-:W3:Y:S01]  /*7cc0*/  S2R R230, SR_TID.X ;  /* 0x0000000000e67919 */ /* 0x000ee20000002100 */
[----:B------:R-:W-:Y:S02]  /*7cd0*/  SEL R44, R55, R32, !P0 ;  /* 0x00000020372c7207 */ /* 0x000fe40004000000 */
[----:B--2---:R-:W-:Y:S02]  /*7ce0*/  F2FP.SATFINITE.E4M3.F32.PACK_AB_MERGE_C R28, R80, R77, RZ ;  /* 0x0000004d501c723e */ /* 0x004fe400048070ff */
[----:B------:R-:W-:Y:S02]  /*7cf0*/  SEL R55, R32, R55, !P0 ;  /* 0x0000003720377207 */ /* 0x000fe40004000000 */
[----:B-1----:R-:W-:-:S02]  /*7d00*/  F2FP.SATFINITE.E4M3.F32.PACK_AB_MERGE_C R59, R207, R225, R59 ;  /* 0x000000e1cf3b723e */ /* 0x002fc4000480703b */
[----:B----4-:R-:W-:Y:S01]  /*7d10*/  F2FP.SATFINITE.E4M3.F32.PACK_AB_MERGE_C R28, R227, R226, R28 ;  /* 0x000000e2e31c723e */ /* 0x010fe2000480701c */
[----:B------:R-:W-:Y:S01]  /*7d20*/  STS.U8 [R228+UR11+0x2700], R33 ;  /* 0x00270021e4007988 */ /* 0x000fe2000800000b */
[----:B------:R-:W-:Y:S02]  /*7d30*/  F2FP.SATFINITE.E4M3.F32.PACK_AB_MERGE_C R57, R78, R74, RZ ;  /* 0x0000004a4e39723e */ /* 0x000fe400048070ff */
[----:B------:R-:W-:Y:S01]  /*7d40*/  F2FP.SATFINITE.E4M3.F32.PACK_AB_MERGE_C R32, R82, R79, RZ ;  /* 0x0000004f5220723e */ /* 0x000fe200048070ff */
[----:B------:R1:W-:Y:S01]  /*7d50*/  STS.U8 [R228+UR11+0x2b00], R46 ;  /* 0x002b002ee4007988 */ /* 0x0003e2000800000b */
[----:B-----5:R-:W-:Y:S02]  /*7d60*/  F2FP.SATFINITE.E4M3.F32.PACK_AB_MERGE_C R57, R206, R73, R57 ;  /* 0x00000049ce39723e */ /* 0x020fe40004807039 */
[----:B0-----:R-:W-:Y:S02]  /*7d70*/  F2FP.SATFINITE.E4M3.F32.PACK_AB_MERGE_C R32, R224, R223, R32 ;  /* 0x000000dfe020723e */ /* 0x001fe40004807020 */
[----:B-1----:R-:W-:-:S02]  /*7d80*/  SEL R46, R59, R28, !P0 ;  /* 0x0000001c3b2e7207 */ /* 0x002fc40004000000 */
[----:B------:R-:W-:Y:S02]  /*7d90*/  SEL R59, R28, R59, !P0 ;  /* 0x0000003b1c3b7207 */ /* 0x000fe40004000000 */
[----:B------:R-:W-:Y:S02]  /*7da0*/  LOP3.LUT R28, R2, 0x1, RZ, 0x3c, !PT ;  /* 0x00000001021c7812 */ /* 0x000fe400078e3cff */
[----:B------:R-:W-:Y:S01]  /*7db0*/  SEL R51, R57, R32, !P0 ;  /* 0x0000002039337207 */ /* 0x000fe20004000000 */
[----:B------:R-:W-:Y:S01]  /*7dc0*/  SHFL.IDX PT, R37, R37, R2, 0x1f ;  /* 0x00001f0225257589 */ /* 0x000fe200000e0000 */
[----:B------:R-:W-:-:S03]  /*7dd0*/  SEL R57, R32, R57, !P0 ;  /* 0x0000003920397207 */ /* 0x000fc60004000000 */
[----:B------:R-:W-:Y:S04]  /*7de0*/  SHFL.IDX PT, R32, R41, R2, 0x1f ;  /* 0x00001f0229207589 */ /* 0x000fe800000e0000 */
[----:B------:R-:W-:Y:S04]  /*7df0*/  SHFL.IDX PT, R216, R216, R2, 0x1f ;  /* 0x00001f02d8d87589 */ /* 0x000fe800000e0000 */
[----:B------:R-:W-:Y:S04]  /*7e00*/  SHFL.IDX PT, R33, R39, R28, 0x1f ;  /* 0x00001f1c27217589 */ /* 0x000fe800000e0000 */
[----:B------:R-:W0:Y:S04]  /*7e10*/  SHFL.IDX PT, R211, R211, R28, 0x1f ;  /* 0x00001f1cd3d37589 */ /* 0x000e2800000e0000 */
[----:B------:R-:W1:Y:S04]  /*7e20*/  SHFL.IDX PT, R217, R217, R28, 0x1f ;  /* 0x00001f1cd9d97589 */ /* 0x000e6800000e0000 */
[----:B------:R-:W-:Y:S04]  /*7e30*/  SHFL.IDX PT, R213, R213, R2, 0x1f ;  /* 0x00001f02d5d57589 */ /* 0x000fe800000e0000 */
[----:B------:R-:W2:Y:S04]  /*7e40*/  SHFL.IDX PT, R214, R214, R28, 0x1f ;  /* 0x00001f1cd6d67589 */ /* 0x000ea800000e0000 */
[----:B------:R4:W-:Y:S01]  /*7e50*/  STS.U8 [R228+UR11+0x2f00], R201 ;  /* 0x002f00c9e4007988 */ /* 0x0009e2000800000b */
[----:B------:R5:W-:Y:S06]  /*7e60*/  MEMBAR.ALL.CTA ;  /* 0x0000000000007992 */ /* 0x000bec0000008000 */
[----:B-----5:R-:W5:Y:S01]  /*7e70*/  FENCE.VIEW.ASYNC.S ;  /* 0x00000000000073c6 */ /* 0x020f620000000000 */
[----:B------:R-:W-:Y:S01]  /*7e80*/  IMAD.MOV.U32 R58, RZ, RZ, 0x5410 ;  /* 0x00005410ff3a7424 */ /* 0x000fe200078e00ff */
[----:B---3--:R-:W-:Y:S01]  /*7e90*/  LOP3.LUT P1, RZ, R230, 0x2, RZ, 0xc0, !PT ;  /* 0x00000002e6ff7812 */ /* 0x008fe2000782c0ff */
[----:B----4-:R-:W-:-:S03]  /*7ea0*/  IMAD.MOV.U32 R201, RZ, RZ, 0x7632 ;  /* 0x00007632ffc97424 */ /* 0x010fc600078e00ff */
[----:B------:R-:W-:Y:S01]  /*7eb0*/  SEL R58, R58, 0x1054, !P1 ;  /* 0x000010543a3a7807 */ /* 0x000fe20004800000 */
[----:B-----5:R0:W-:Y:S01]  /*7ec0*/  SHFL.IDX PT, R39, R31, R28, 0x1f ;  /* 0x00001f1c1f277589 */ /* 0x0201e200000e0000 */
[----:B------:R-:W-:-:S03]  /*7ed0*/  SEL R201, R201, 0x3276, !P1 ;  /* 0x00003276c9c97807 */ /* 0x000fc60004800000 */
[----:B------:R-:W-:Y:S01]  /*7ee0*/  SHFL.IDX PT, R222, R222, R28, 0x1f ;  /* 0x00001f1cdede7589 */ /* 0x000fe200000e0000 */
[----:B------:R-:W-:Y:S01]  /*7ef0*/  FADD R7, -R4, R7 ;  /* 0x0000000704077221 */ /* 0x000fe20000000100 */
[----:B------:R-:W-:Y:S01]  /*7f00*/  FADD R195, -R127, R195 ;  /* 0x000000c37fc37221 */ /* 0x000fe20000000100 */
[----:B------:R-:W-:Y:S01]  /*7f10*/  FADD R200, -R3, R200 ;  /* 0x000000c803c87221 */ /* 0x000fe20000000100 */
[----:B------:R3:W-:Y:S01]  /*7f20*/  SHFL.IDX PT, R41, R30, R28, 0x1f ;  /* 0x00001f1c1e297589 */ /* 0x0007e200000e0000 */
[----:B------:R-:W-:Y:S01]  /*7f30*/  FADD R197, -R96, R197 ;  /* 0x000000c560c57221 */ /* 0x000fe20000000100 */
[-C--:B0-----:R-:W-:Y:S02]  /*7f40*/  PRMT R31, R32, R201.reuse, R211 ;  /* 0x000000c9201f7216 */ /* 0x081fe400000000d3 */
[----:B------:R0:W-:Y:S01]  /*7f50*/  SHFL.IDX PT, R56, R34, R28, 0x1f ;  /* 0x00001f1c22387589 */ /* 0x0001e200000e0000 */
[----:B-1----:R-:W-:-:S03]  /*7f60*/  PRMT R35, R216, R201, R217 ;  /* 0x000000c9d8237216 */ /* 0x002fc600000000d9 */
[----:B------:R1:W-:Y:S01]  /*7f70*/  SHFL.IDX PT, R54, R29, R28, 0x1f ;  /* 0x00001f1c1d367589 */ /* 0x0003e200000e0000 */
[----:B---3--:R-:W-:-:S03]  /*7f80*/  PRMT R30, R32, R58, R211 ;  /* 0x0000003a201e7216 */ /* 0x008fc600000000d3 */
[----:B------:R-:W-:Y:S01]  /*7f90*/  SHFL.IDX PT, R47, R47, R28, 0x1f ;  /* 0x00001f1c2f2f7589 */ /* 0x000fe200000e0000 */
[-C--:B--2---:R-:W-:Y:S02]  /*7fa0*/  PRMT R32, R213, R58.reuse, R214 ;  /* 0x0000003ad5207216 */ /* 0x084fe400000000d6 */
[----:B0-----:R-:W-:Y:S01]  /*7fb0*/  PRMT R34, R216, R58, R217 ;  /* 0x0000003ad8227216 */ /* 0x001fe200000000d9 */
[----:B------:R-:W-:Y:S01]  /*7fc0*/  SHFL.IDX PT, R49, R49, R28, 0x1f ;  /* 0x00001f1c31317589 */ /* 0x000fe200000e0000 */
[----:B-1----:R-:W-:-:S03]  /*7fd0*/  PRMT R29, R37, R201, R33 ;  /* 0x000000c9251d7216 */ /* 0x002fc60000000021 */
[----:B------:R-:W-:Y:S04]  /*7fe0*/  SHFL.IDX PT, R52, R52, R28, 0x1f ;  /* 0x00001f1c34347589 */ /* 0x000fe800000e0000 */
[----:B------:R-:W-:Y:S04]  /*7ff0*/  SHFL.IDX PT, R53, R53, R28, 0x1f ;  /* 0x00001f1c35357589 */ /* 0x000fe800000e0000 */
[----:B------:R-:W-:Y:S04]  /*8000*/  SHFL.IDX PT, R55, R55, R28, 0x1f ;  /* 0x00001f1c37377589 */ /* 0x000fe800000e0000 */
[----:B------:R-:W-:Y:S04]  /*8010*/  SHFL.IDX PT, R57, R57, R28, 0x1f ;  /* 0x00001f1c39397589 */ /* 0x000fe800000e0000 */
[----:B------:R0:W-:Y:S04]  /*8020*/  SHFL.IDX PT, R59, R59, R28, 0x1f ;  /* 0x00001f1c3b3b7589 */ /* 0x0001e800000e0000 */
[----:B------:R-:W-:Y:S01]  /*8030*/  SHFL.IDX PT, R229, R48, R2, 0x1f ;  /* 0x00001f0230e57589 */ /* 0x000fe200000e0000 */
[----:B------:R-:W-:-:S03]  /*8040*/  FMUL R7, R7, 1.4426950216293334961 ;  /* 0x3fb8aa3b07077820 */ /* 0x000fc60000400000 */
[----:B------:R-:W1:Y:S01]  /*8050*/  SHFL.IDX PT, R48, R45, R2, 0x1f ;  /* 0x00001f022d307589 */ /* 0x000e6200000e0000 */
[----:B0-----:R-:W-:Y:S02]  /*8060*/  PRMT R28, R37, R58, R33 ;  /* 0x0000003a251c7216 */ /* 0x001fe40000000021 */
[----:B------:R-:W-:Y:S01]  /*8070*/  PRMT R33, R213, R201, R214 ;  /* 0x000000c9d5217216 */ /* 0x000fe200000000d6 */
[----:B------:R-:W-:Y:S01]  /*8080*/  SHFL.IDX PT, R37, R215, R2, 0x1f ;  /* 0x00001f02d7257589 */ /* 0x000fe200000e0000 */
[----:B------:R-:W-:Y:S01]  /*8090*/  FMUL R195, R195, 1.4426950216293334961 ;  /* 0x3fb8aa3bc3c37820 */ /* 0x000fe20000400000 */
[----:B------:R-:W-:Y:S02]  /*80a0*/  FMUL R200, R200, 1.4426950216293334961 ;  /* 0x3fb8aa3bc8c87820 */ /* 0x000fe40000400000 */
[----:B------:R-:W0:Y:S01]  /*80b0*/  SHFL.IDX PT, R228, R43, R2, 0x1f ;  /* 0x00001f022be47589 */ /* 0x000e2200000e0000 */
[----:B------:R-:W-:-:S03]  /*80c0*/  FMUL R197, R197, 1.4426950216293334961 ;  /* 0x3fb8aa3bc5c57820 */ /* 0x000fc60000400000 */
[----:B------:R-:W2:Y:S04]  /*80d0*/  SHFL.IDX PT, R216, R42, R2, 0x1f ;  /* 0x00001f022ad87589 */ /* 0x000ea800000e0000 */
[----:B------:R-:W3:Y:S04]  /*80e0*/  SHFL.IDX PT, R231, R38, R2, 0x1f ;  /* 0x00001f0226e77589 */ /* 0x000ee800000e0000 */
[----:B------:R-:W4:Y:S04]  /*80f0*/  SHFL.IDX PT, R230, R40, R2, 0x1f ;  /* 0x00001f0228e67589 */ /* 0x000f2800000e0000 */
[----:B------:R-:W5:Y:S04]  /*8100*/  SHFL.IDX PT, R217, R36, R2, 0x1f ;  /* 0x00001f0224d97589 */ /* 0x000f6800000e0000 */
[----:B------:R-:W5:Y:S04]  /*8110*/  SHFL.IDX PT, R215, R50, R2, 0x1f ;  /* 0x00001f0232d77589 */ /* 0x000f6800000e0000 */
[----:B------:R-:W5:Y:S04]  /*8120*/  SHFL.IDX PT, R214, R44, R2, 0x1f ;  /* 0x00001f022cd67589 */ /* 0x000f6800000e0000 */
[----:B------:R-:W5:Y:S04]  /*8130*/  SHFL.IDX PT, R213, R51, R2, 0x1f ;  /* 0x00001f0233d57589 */ /* 0x000f6800000e0000 */
[----:B------:R1:W5:Y:S01]  /*8140*/  SHFL.IDX PT, R211, R46, R2, 0x1f ;  /* 0x00001f022ed37589 */ /* 0x00036200000e0000 */
[----:B------:R-:W0:Y:S08]  /*8150*/  MUFU.EX2 R7, R7 ;  /* 0x0000000700077308 */ /* 0x000e300000000800 */
[----:B------:R-:W3:Y:S08]  /*8160*/  MUFU.EX2 R195, R195 ;  /* 0x000000c300c37308 */ /* 0x000ef00000000800 */
[----:B------:R-:W5:Y:S08]  /*8170*/  MUFU.EX2 R200, R200 ;  /* 0x000000c800c87308 */ /* 0x000f700000000800 */
[----:B------:R-:W5:Y:S01]  /*8180*/  MUFU.EX2 R197, R197 ;  /* 0x000000c500c57308 */ /* 0x000f620000000800 */
[-CC-:B-1----:R-:W-:Y:S01]  /*8190*/  PRMT R46, R48, R58.reuse, R47.reuse ;  /* 0x0000003a302e7216 */ /* 0x182fe2000000002f */
[-C--:B0-----:R-:W-:Y:S01]  /*81a0*/  FMUL R170, R170, R7.reuse ;  /* 0x00000007aaaa7220 */ /* 0x081fe20000400000 */
[-CC-:B------:R-:W-:Y:S01]  /*81b0*/  PRMT R42, R229, R58.reuse, R56.reuse ;  /* 0x0000003ae52a7216 */ /* 0x180fe20000000038 */
[----:B------:R-:W-:Y:S01]  /*81c0*/  FMUL R171, R171, R7 ;  /* 0x00000007abab7220 */ /* 0x000fe20000400000 */
[----:B------:R-:W-:Y:S01]  /*81d0*/  PRMT R43, R229, R201, R56 ;  /* 0x000000c9e52b7216 */ /* 0x000fe20000000038 */
[-C--:B------:R-:W-:Y:S01]  /*81e0*/  FMUL R174, R174, R7.reuse ;  /* 0x00000007aeae7220 */ /* 0x080fe20000400000 */
[CCC-:B------:R-:W-:Y:S01]  /*81f0*/  PRMT R44, R228.reuse, R58.reuse, R54.reuse ;  /* 0x0000003ae42c7216 */ /* 0x1c0fe20000000036 */
[----:B------:R-:W-:Y:S01]  /*8200*/  FMUL R175, R175, R7 ;  /* 0x00000007afaf7220 */ /* 0x000fe20000400000 */
[----:B------:R-:W-:Y:S01]  /*8210*/  PRMT R45, R228, R201, R54 ;  /* 0x000000c9e42d7216 */ /* 0x000fe20000000036 */
[----:B------:R-:W-:Y:S01]  /*8220*/  FMUL R178, R178, R7 ;  /* 0x00000007b2b27220 */ /* 0x000fe20000400000 */
[----:B------:R-:W-:Y:S01]  /*8230*/  PRMT R47, R48, R201, R47 ;  /* 0x000000c9302f7216 */ /* 0x000fe2000000002f */
[-C--:B------:R-:W-:Y:S01]  /*8240*/  FMUL R179, R179, R7.reuse ;  /* 0x00000007b3b37220 */ /* 0x080fe20000400000 */
[-CC-:B--2---:R-:W-:Y:S01]  /*8250*/  PRMT R50, R216, R58.reuse, R52.reuse ;  /* 0x0000003ad8327216 */ /* 0x184fe20000000034 */
[----:B------:R-:W-:Y:S01]  /*8260*/  FMUL R182, R182, R7 ;  /* 0x00000007b6b67220 */ /* 0x000fe20000400000 */
[----:B------:R-:W-:Y:S01]  /*8270*/  PRMT R51, R216, R201, R52 ;  /* 0x000000c9d8337216 */ /* 0x000fe20000000034 */
[----:B------:R-:W-:Y:S01]  /*8280*/  FMUL R183, R183, R7 ;  /* 0x00000007b7b77220 */ /* 0x000fe20000400000 */
[-C--:B------:R-:W-:Y:S01]  /*8290*/  PRMT R36, R37, R58.reuse, R39 ;  /* 0x0000003a25247216 */ /* 0x080fe20000000027 */
[-C--:B---3--:R-:W-:Y:S01]  /*82a0*/  FMUL R154, R154, R195.reuse ;  /* 0x000000c39a9a7220 */ /* 0x088fe20000400000 */
[-C--:B------:R-:W-:Y:S01]  /*82b0*/  PRMT R38, R231, R58.reuse, R222 ;  /* 0x0000003ae7267216 */ /* 0x080fe200000000de */
[-C--:B------:R-:W-:Y:S01]  /*82c0*/  FMUL R155, R155, R195.reuse ;  /* 0x000000c39b9b7220 */ /* 0x080fe20000400000 */
[-C--:B----4-:R-:W-:Y:S01]  /*82d0*/  PRMT R40, R230, R58.reuse, R41 ;  /* 0x0000003ae6287216 */ /* 0x090fe20000000029 */
[-C--:B------:R-:W-:Y:S01]  /*82e0*/  FMUL R158, R158, R195.reuse ;  /* 0x000000c39e9e7220 */ /* 0x080fe20000400000 */
[-C--:B-----5:R-:W-:Y:S01]  /*82f0*/  PRMT R48, R217, R58.reuse, R49 ;  /* 0x0000003ad9307216 */ /* 0x0a0fe20000000031 */
[-C--:B------:R-:W-:Y:S01]  /*8300*/  FMUL R159, R159, R195.reuse ;  /* 0x000000c39f9f7220 */ /* 0x080fe20000400000 */
[-C--:B------:R-:W-:Y:S01]  /*8310*/  PRMT R52, R215, R58.reuse, R53 ;  /* 0x0000003ad7347216 */ /* 0x080fe20000000035 */
[-C--:B------:R-:W-:Y:S01]  /*8320*/  FMUL R162, R162, R195.reuse ;  /* 0x000000c3a2a27220 */ /* 0x080fe20000400000 */
[-C--:B------:R-:W-:Y:S01]  /*8330*/  PRMT R54, R214, R58.reuse, R55 ;  /* 0x0000003ad6367216 */ /* 0x080fe20000000037 */
[-C--:B------:R-:W-:Y:S01]  /*8340*/  FMUL R163, R163, R195.reuse ;  /* 0x000000c3a3a37220 */ /* 0x080fe20000400000 */
[----:B------:R-:W-:Y:S01]  /*8350*/  PRMT R56, R213, R58, R57 ;  /* 0x0000003ad5387216 */ /* 0x000fe20000000039 */
[----:B------:R-:W-:Y:S01]  /*8360*/  FMUL R166, R166, R195 ;  /* 0x000000c3a6a67220 */ /* 0x000fe20000400000 */
[-C--:B------:R-:W-:Y:S01]  /*8370*/  FMUL R168, R168, R200.reuse ;  /* 0x000000c8a8a87220 */ /* 0x080fe20000400000 */
[-C--:B------:R-:W-:Y:S01]  /*8380*/  FMUL R169, R169, R200.reuse ;  /* 0x000000c8a9a97220 */ /* 0x080fe20000400000 */
[-C--:B------:R-:W-:Y:S01]  /*8390*/  FMUL R172, R172, R200.reuse ;  /* 0x000000c8acac7220 */ /* 0x080fe20000400000 */
[-C--:B------:R-:W-:Y:S01]  /*83a0*/  FMUL R173, R173, R200.reuse ;  /* 0x000000c8adad7220 */ /* 0x080fe20000400000 */
[-C--:B------:R-:W-:Y:S01]  /*83b0*/  FMUL R176, R176, R200.reuse ;  /* 0x000000c8b0b07220 */ /* 0x080fe20000400000 */
[-C--:B------:R-:W-:Y:S01]  /*83c0*/  FMUL R177, R177, R200.reuse ;  /* 0x000000c8b1b17220 */ /* 0x080fe20000400000 */
[-C--:B------:R-:W-:Y:S01]  /*83d0*/  FMUL R180, R180, R200.reuse ;  /* 0x000000c8b4b47220 */ /* 0x080fe20000400000 */
        /* <DEDUP_REMOVED lines=9> */
[----:B------:R-:W-:Y:S01]  /*8470*/  FMUL R167, R167, R195 ;  /* 0x000000c3a7a77220 */ /* 0x000fe20000400000 */
[----:B------:R-:W-:-:S02]  /*8480*/  PRMT R37, R37, R201, R39 ;  /* 0x000000c925257216 */ /* 0x000fc40000000027 */
[----:B------:R-:W-:Y:S02]  /*8490*/  PRMT R58, R211, R58, R59 ;  /* 0x0000003ad33a7216 */ /* 0x000fe4000000003b */
[-C--:B------:R-:W-:Y:S02]  /*84a0*/  PRMT R39, R231, R201.reuse, R222 ;  /* 0x000000c9e7277216 */ /* 0x080fe400000000de */
[-C--:B------:R-:W-:Y:S02]  /*84b0*/  PRMT R41, R230, R201.reuse, R41 ;  /* 0x000000c9e6297216 */ /* 0x080fe40000000029 */
[-C--:B------:R-:W-:Y:S02]  /*84c0*/  PRMT R49, R217, R201.reuse, R49 ;  /* 0x000000c9d9317216 */ /* 0x080fe40000000031 */
[-C--:B------:R-:W-:Y:S02]  /*84d0*/  PRMT R53, R215, R201.reuse, R53 ;  /* 0x000000c9d7357216 */ /* 0x080fe40000000035 */
[----:B------:R-:W-:-:S02]  /*84e0*/  PRMT R55, R214, R201, R55 ;  /* 0x000000c9d6377216 */ /* 0x000fc40000000037 */
[-C--:B------:R-:W-:Y:S02]  /*84f0*/  PRMT R57, R213, R201.reuse, R57 ;  /* 0x000000c9d5397216 */ /* 0x080fe40000000039 */
[----:B------:R-:W-:Y:S01]  /*8500*/  PRMT R59, R211, R201, R59 ;  /* 0x000000c9d33b7216 */ /* 0x000fe2000000003b */
[----:B------:R-:W-:Y:S06]  /*8510*/  BAR.SYNC.DEFER_BLOCKING 0x0 ;  /* 0x0000000000007b1d */ /* 0x000fec0000010000 */
[----:B------:R-:W-:-:S06]  /*8520*/  WARPGROUP.ARRIVE ;  /* 0x00000000000079c5 */ /* 0x000fcc0000000000 */
[----:B------:R-:W-:Y:S03]  /*8530*/  QGMMA.64x32x32.F32.E4M3.E4M3 R168, R28, gdesc[UR28], R168 ;  /* 0x0060001c1ca87df3 */ /* 0x000fe600087008a8 */
[----:B------:R-:W-:Y:S03]  /*8540*/  QGMMA.64x32x32.F32.E4M3.E4M3 R168, R32, gdesc[UR24], R168 ;  /* 0x0060001820a87df3 */ /* 0x000fe600087008a8 */
[----:B------:R-:W-:Y:S01]  /*8550*/  QGMMA.64x32x32.F32.E4M3.E4M3 R168, R36, gdesc[UR20], R168 ;  /* 0x0060001424a87df3 */ /* 0x000fe200087008a8 */
[----:B------:R-:W-:Y:S01]  /*8560*/  FADD R104, R141, R104 ;  /* 0x000000688d687221 */ /* 0x000fe20000000000 */
[----:B------:R-:W-:-:S03]  /*8570*/  FADD R105, R81, R105 ;  /* 0x0000006951697221 */ /* 0x000fc60000000000 */
[----:B------:R-:W-:Y:S01]  /*8580*/  FADD R104, R144, R104 ;  /* 0x0000006890687221 */ /* 0x000fe20000000000 */
[----:B------:R-:W-:-:S03]  /*8590*/  FADD R105, R84, R105 ;  /* 0x0000006954697221 */ /* 0x000fc60000000000 */
[----:B------:R-:W-:Y:S01]  /*85a0*/  FADD R104, R145, R104 ;  /* 0x0000006891687221 */ /* 0x000fe20000000000 */
[----:B------:R-:W-:-:S03]  /*85b0*/  FADD R105, R85, R105 ;  /* 0x0000006955697221 */ /* 0x000fc60000000000 */
[----:B------:R-:W-:Y:S01]  /*85c0*/  FADD R104, R148, R104 ;  /* 0x0000006894687221 */ /* 0x000fe20000000000 */
[----:B------:R-:W-:Y:S03]  /*85d0*/  QGMMA.64x32x32.F32.E4M3.E4M3 R168, R40, gdesc[UR16], R168 ;  /* 0x0060001028a87df3 */ /* 0x000fe600087008a8 */
[----:B------:R-:W-:Y:S01]  /*85e0*/  QGMMA.64x32x32.F32.E4M3.E4M3 R152, R44, gdesc[UR28], R152 ;  /* 0x0060001c2c987df3 */ /* 0x000fe20008700898 */
[----:B------:R-:W-:Y:S01]  /*85f0*/  FADD R105, R89, R105 ;  /* 0x0000006959697221 */ /* 0x000fe20000000000 */
        /* <DEDUP_REMOVED lines=103> */
[----:B------:R-:W0:Y:S01]  /*8c70*/  S2R R232, SR_CTAID.X ;  /* 0x0000000000e87919 */ /* 0x000e220000002500 */
[----:B------:R-:W1:Y:S04]  /*8c80*/  SHFL.BFLY PT, R25, R130, 0x2, 0x1f ;  /* 0x0c401f0082197f89 */ /* 0x000e6800000e0000 */
[----:B------:R-:W2:Y:S04]  /*8c90*/  SHFL.BFLY PT, R24, R139, 0x2, 0x1f ;  /* 0x0c401f008b187f89 */ /* 0x000ea800000e0000 */
[----:B------:R-:W3:Y:S04]  /*8ca0*/  SHFL.BFLY PT, R27, R226, 0x2, 0x1f ;  /* 0x0c401f00e21b7f89 */ /* 0x000ee800000e0000 */
[----:B------:R-:W4:Y:S01]  /*8cb0*/  SHFL.BFLY PT, R62, R77, 0x2, 0x1f ;  /* 0x0c401f004d3e7f89 */ /* 0x000f2200000e0000 */
[----:B------:R-:W-:Y:S01]  /*8cc0*/  QGMMA.64x32x32.F32.E4M3.E4M3 R152, R56, gdesc[UR16], R152, gsb0 ;  /* 0x0060001038987df3 */ /* 0x000fe20008000898 */
[----:B------:R-:W-:Y:S01]  /*8cd0*/  UIADD3 UR5, UP0, UR5, 0x80, URZ ;  /* 0x0000008005057890 */ /* 0x000fe2000ff1e03f */
[----:B-1----:R-:W-:Y:S01]  /*8ce0*/  FADD R26, R130, R25 ;  /* 0x00000019821a7221 */ /* 0x002fe20000000000 */
[----:B--2---:R-:W-:Y:S01]  /*8cf0*/  FADD R24, R139, R24 ;  /* 0x000000188b187221 */ /* 0x004fe20000000000 */
[----:B---3--:R-:W-:Y:S01]  /*8d00*/  FADD R60, R226, R27 ;  /* 0x0000001be23c7221 */ /* 0x008fe20000000000 */
[----:B----4-:R-:W-:-:S02]  /*8d10*/  FADD R62, R77, R62 ;  /* 0x0000003e4d3e7221 */ /* 0x010fc40000000000 */
[----:B------:R-:W1:Y:S01]  /*8d20*/  SHFL.BFLY PT, R27, R26, 0x1, 0x1f ;  /* 0x0c201f001a1b7f89 */ /* 0x000e6200000e0000 */
[----:B0-----:R-:W-:-:S03]  /*8d30*/  IMAD.SHL.U32 R232, R232, 0x100, RZ ;  /* 0x00000100e8e87824 */ /* 0x001fc600078e00ff */
[----:B------:R-:W0:Y:S01]  /*8d40*/  SHFL.BFLY PT, R25, R24, 0x1, 0x1f ;  /* 0x0c201f0018197f89 */ /* 0x000e2200000e0000 */
[----:B------:R-:W-:-:S03]  /*8d50*/  UIADD3.X UR6, URZ, UR6, URZ, UP0, !UPT ;  /* 0x000000063f067290 */ /* 0x000fc600087fe43f */
[----:B------:R-:W2:Y:S04]  /*8d60*/  SHFL.BFLY PT, R61, R60, 0x1, 0x1f ;  /* 0x0c201f003c3d7f89 */ /* 0x000ea800000e0000 */
[----:B------:R-:W3:Y:S01]  /*8d70*/  SHFL.BFLY PT, R63, R62, 0x1, 0x1f ;  /* 0x0c201f003e3f7f89 */ /* 0x000ee200000e0000 */
[----:B------:R-:W-:Y:S02]  /*8d80*/  VIADD R232, R232, 0x100 ;  /* 0x00000100e8e87836 */ /* 0x000fe40000000000 */
[----:B------:R-:W-:-:S03]  /*8d90*/  IMAD.U32 R64, RZ, RZ, UR6 ;  /* 0x00000006ff407e24 */ /* 0x000fc6000f8e00ff */
[----:B------:R-:W-:-:S04]  /*8da0*/  ISETP.LE.U32.AND P1, PT, R232, UR5, PT ;  /* 0x00000005e8007c0c */ /* 0x000fc8000bf23070 */
[----:B------:R-:W-:Y:S01]  /*8db0*/  ISETP.GE.U32.AND.EX P1, PT, R64, RZ, PT, P1 ;  /* 0x000000ff4000720c */ /* 0x000fe20003f26110 */
[----:B-1----:R-:W-:Y:S01]  /*8dc0*/  FADD R64, R26, R27 ;  /* 0x0000001b1a407221 */ /* 0x002fe20000000000 */
[----:B------:R-:W-:Y:S01]  /*8dd0*/  ULEA UR4, UR7, UR4, 0x7 ;  /* 0x0000000407047291 */ /* 0x000fe2000f8e383f */
[----:B0-----:R-:W-:Y:S01]  /*8de0*/  FADD R25, R24, R25 ;  /* 0x0000001918197221 */ /* 0x001fe20000000000 */
[----:B------:R-:W-:Y:S02]  /*8df0*/  WARPGROUP.DEPBAR.LE gsb0, 0x0 ;  /* 0x00008000000079c5 */ /* 0x000fe40000010000 */
[----:B--2---:R-:W-:Y:S01]  /*8e00*/  FADD R26, R60, R61 ;  /* 0x0000003d3c1a7221 */ /* 0x004fe20000000000 */
[----:B---3--:R-:W-:Y:S01]  /*8e10*/  FADD R24, R62, R63 ;  /* 0x0000003f3e187221 */ /* 0x008fe20000000000 */
[----:B------:R-:W-:Y:S01]  /*8e20*/  FFMA R194, R7, R194, R64 ;  /* 0x000000c207c27223 */ /* 0x000fe20000000040 */
[----:B------:R-:W-:Y:S01]  /*8e30*/  FFMA R196, R200, R196, R25 ;  /* 0x000000c4c8c47223 */ /* 0x000fe20000000019 */
[----:B------:R-:W-:Y:S01]  /*8e40*/  FFMA R198, R197, R198, R26 ;  /* 0x000000c6c5c67223 */ /* 0x000fe2000000001a */
[----:B------:R-:W-:Y:S01]  /*8e50*/  FFMA R199, R195, R199, R24 ;  /* 0x000000c7c3c77223 */ /* 0x000fe20000000018 */
[----:B------:R-:W-:-:S02]  /*8e60*/  IMAD R5, R205, 0x80, R5 ;  /* 0x00000080cd057824 */ /* 0x000fc400078e0205 */
[----:B------:R-:W-:Y:S02]  /*8e70*/  IMAD.MOV.U32 R195, RZ, RZ, R127 ;  /* 0x000000ffffc37224 */ /* 0x000fe400078e007f */
[----:B------:R-:W-:Y:S02]  /*8e80*/  IMAD.MOV.U32 R197, RZ, RZ, R96 ;  /* 0x000000ffffc57224 */ /* 0x000fe400078e0060 */
[----:B------:R-:W-:Y:S02]  /*8e90*/  IMAD.MOV.U32 R7, RZ, RZ, R4 ;  /* 0x000000ffff077224 */ /* 0x000fe400078e0004 */
[----:B------:R-:W-:Y:S01]  /*8ea0*/  IMAD.MOV.U32 R200, RZ, RZ, R3 ;  /* 0x000000ffffc87224 */ /* 0x000fe200078e0003 */
[----:B------:R-:W-:Y:S06]  /*8eb0*/  @!P1 BRA `(.L_x_1) ;  /* 0xffffff8800e09947 */ /* 0x000fec000383ffff */
.L_x_0:
[----:B------:R-:W0:Y:S01]  /*8ec0*/  S2R R201, SR_TID.X ;  /* 0x0000000000c97919 */ /* 0x000e220000002100 */
[----:B------:R-:W-:Y:S01]  /*8ed0*/  FSETP.GT.AND P3, PT, |R199|, 8.50705917302346158658e+37, PT ;  /* 0x7e800000c700780b */ /* 0x000fe20003f64200 */
[----:B------:R-:W-:Y:S01]  /*8ee0*/  FMUL R8, R163, 0.25 ;  /* 0x3e800000a3087820 */ /* 0x000fe20000400000 */
[----:B------:R-:W-:Y:S01]  /*8ef0*/  FSETP.GT.AND P1, PT, |R198|, 8.50705917302346158658e+37, PT ;  /* 0x7e800000c600780b */ /* 0x000fe20003f24200 */
[----:B------:R-:W-:Y:S01]  /*8f00*/  BAR.SYNC.DEFER_BLOCKING 0x0 ;  /* 0x0000000000007b1d */ /* 0x000fe20000010000 */
[----:B------:R-:W-:Y:S02]  /*8f10*/  FSETP.GT.AND P0, PT, |R194|, 8.50705917302346158658e+37, PT ;  /* 0x7e800000c200780b */ /* 0x000fe40003f04200 */
[----:B------:R-:W-:Y:S01]  /*8f20*/  FSEL R163, R8, R163, P3 ;  /* 0x000000a308a37208 */ /* 0x000fe20001800000 */
[----:B------:R-:W-:Y:S01]  /*8f30*/  FMUL R8, R155, 0.25 ;  /* 0x3e8000009b087820 */ /* 0x000fe20000400000 */
[----:B------:R-:W-:Y:S01]  /*8f40*/  FSETP.GT.AND P2, PT, |R196|, 8.50705917302346158658e+37, PT ;  /* 0x7e800000c400780b */ /* 0x000fe20003f44200 */
[----:B------:R-:W-:Y:S01]  /*8f50*/  ULDC.64 UR4, c[0x0][0x270] ;  /* 0x00009c0000047ab9 */ /* 0x000fe20000000a00 */
[----:B------:R-:W-:Y:S01]  /*8f60*/  FSETP.GEU.AND P6, PT, R194, 1.175494350822287508e-38, PT ;  /* 0x00800000c200780b */ /* 0x000fe20003fce000 */
[----:B------:R-:W1:Y:S01]  /*8f70*/  S2R R193, SR_CTAID.X ;  /* 0x0000000000c17919 */ /* 0x000e620000002500 */
[----:B------:R-:W-:Y:S01]  /*8f80*/  FSEL R155, R8, R155, P3 ;  /* 0x0000009b089b7208 */ /* 0x000fe20001800000 */
[----:B------:R-:W-:Y:S01]  /*8f90*/  FMUL R8, R161, 0.25 ;  /* 0x3e800000a1087820 */ /* 0x000fe20000400000 */
[----:B------:R-:W-:Y:S01]  /*8fa0*/  FSETP.GEU.AND P5, PT, R196, 1.175494350822287508e-38, PT ;  /* 0x00800000c400780b */ /* 0x000fe20003fae000 */
[----:B------:R-:W-:Y:S01]  /*8fb0*/  UIMAD UR4, UR10, UR4, URZ ;  /* 0x000000040a0472a4 */ /* 0x000fe2000f8e023f */
[----:B------:R-:W-:-:S02]  /*8fc0*/  FSETP.GEU.AND P4, PT, R198, 1.175494350822287508e-38, PT ;  /* 0x00800000c600780b */ /* 0x000fc40003f8e000 */
[----:B------:R-:W-:Y:S01]  /*8fd0*/  FSEL R24, R8, R161, P1 ;  /* 0x000000a108187208 */ /* 0x000fe20000800000 */
[----:B------:R-:W-:Y:S01]  /*8fe0*/  FMUL R8, R183, 0.25 ;  /* 0x3e800000b7087820 */ /* 0x000fe20000400000 */
[----:B------:R-:W-:-:S04]  /*8ff0*/  FSEL R11, RZ, -23, P4 ;  /* 0xc1b80000ff0b7808 */ /* 0x000fc80002000000 */
[----:B------:R-:W-:Y:S01]  /*9000*/  FSEL R183, R8, R183, P0 ;  /* 0x000000b708b77208 */ /* 0x000fe20000000000 */
[----:B------:R-:W-:-:S05]  /*9010*/  FMUL R8, R175, 0.25 ;  /* 0x3e800000af087820 */ /* 0x000fca0000400000 */
[----:B------:R-:W-:Y:S01]  /*9020*/  FSEL R175, R8, R175, P0 ;  /* 0x000000af08af7208 */ /* 0x000fe20000000000 */
[C---:B0-----:R-:W-:Y:S01]  /*9030*/  IMAD.SHL.U32 R0, R201.reuse, 0x10, RZ ;  /* 0x00000010c9007824 */ /* 0x041fe200078e00ff */
[C---:B------:R-:W-:Y:S01]  /*9040*/  LOP3.LUT R9, R201.reuse, 0xe0, RZ, 0xc0, !PT ;  /* 0x000000e0c9097812 */ /* 0x040fe200078ec0ff */
[----:B------:R-:W-:Y:S02]  /*9050*/  IMAD.SHL.U32 R2, R201, 0x80, RZ ;  /* 0x00000080c9027824 */ /* 0x000fe400078e00ff */
[----:B------:R-:W-:Y:S01]  /*9060*/  FMUL R8, R177, 0.25 ;  /* 0x3e800000b1087820 */ /* 0x000fe20000400000 */
[C---:B------:R-:W-:Y:S01]  /*9070*/  IMAD.SHL.U32 R6, R201.reuse, 0x8, RZ ;  /* 0x00000008c9067824 */ /* 0x040fe200078e00ff */
[----:B------:R-:W-:Y:S01]  /*9080*/  LOP3.LUT R0, R0, 0xf0, RZ, 0xc0, !PT ;  /* 0x000000f000007812 */ /* 0x000fe200078ec0ff */
[----:B------:R-:W-:Y:S01]  /*9090*/  IMAD.SHL.U32 R7, R201, 0x4, RZ ;  /* 0x00000004c9077824 */ /* 0x000fe200078e00ff */
[----:B------:R-:W-:Y:S02]  /*90a0*/  LOP3.LUT R5, R2, 0x800, RZ, 0xc0, !PT ;  /* 0x0000080002057812 */ /* 0x000fe400078ec0ff */
[----:B------:R-:W-:-:S02]  /*90b0*/  LOP3.LUT R6, R6, 0x38, RZ, 0xc0, !PT ;  /* 0x0000003806067812 */ /* 0x000fc400078ec0ff */
[----:B------:R-:W-:Y:S02]  /*90c0*/  LOP3.LUT R7, R7, 0x3c0, RZ, 0xc0, !PT ;  /* 0x000003c007077812 */ /* 0x000fe400078ec0ff */
[----:B------:R-:W-:Y:S01]  /*90d0*/  IADD3 R0, R5, UR11, R0 ;  /* 0x0000000b05007c10 */ /* 0x000fe2000fffe000 */
[----:B------:R-:W-:Y:S01]  /*90e0*/  FMUL R5, R166, 0.25 ;  /* 0x3e800000a6057820 */ /* 0x000fe20000400000 */
[----:B------:R-:W-:Y:S01]  /*90f0*/  IADD3 R10, R7, UR11, R6 ;  /* 0x0000000b070a7c10 */ /* 0x000fe2000fffe006 */
[----:B------:R-:W-:Y:S01]  /*9100*/  FMUL R6, R167, 0.25 ;  /* 0x3e800000a7067820 */ /* 0x000fe20000400000 */
[----:B------:R-:W-:Y:S02]  /*9110*/  SHF.R.U32.HI R2, RZ, 0x1, R201 ;  /* 0x00000001ff027819 */ /* 0x000fe400000116c9 */
[----:B------:R-:W-:Y:S01]  /*9120*/  FSEL R21, R5, R166, P3 ;  /* 0x000000a605157208 */ /* 0x000fe20001800000 */
[----:B------:R-:W-:Y:S01]  /*9130*/  FMUL R5, R162, 0.25 ;  /* 0x3e800000a2057820 */ /* 0x000fe20000400000 */
[----:B------:R-:W-:Y:S01]  /*9140*/  FSEL R167, R6, R167, P3 ;  /* 0x000000a706a77208 */ /* 0x000fe20001800000 */
[----:B------:R-:W-:Y:S01]  /*9150*/  FMUL R6, R159, 0.25 ;  /* 0x3e8000009f067820 */ /* 0x000fe20000400000 */
[----:B------:R-:W-:Y:S01]  /*9160*/  LOP3.LUT R7, R2, 0x4, RZ, 0xc0, !PT ;  /* 0x0000000402077812 */ /* 0x000fe200078ec0ff */
[----:B------:R-:W-:Y:S01]  /*9170*/  IMAD R2, R9, 0x8, R0 ;  /* 0x0000000809027824 */ /* 0x000fe200078e0200 */
[----:B------:R-:W-:Y:S01]  /*9180*/  FSEL R23, R5, R162, P3 ;  /* 0x000000a205177208 */ /* 0x000fe20001800000 */
[----:B------:R-:W-:Y:S01]  /*9190*/  FMUL R5, R154, 0.25 ;  /* 0x3e8000009a057820 */ /* 0x000fe20000400000 */
[----:B------:R-:W-:Y:S01]  /*91a0*/  FSEL R159, R6, R159, P3 ;  /* 0x0000009f069f7208 */ /* 0x000fe20001800000 */
[----:B------:R-:W-:-:S02]  /*91b0*/  IMAD.IADD R0, R7, 0x1, R10 ;  /* 0x0000000107007824 */ /* 0x000fc400078e020a */
[----:B------:R-:W-:Y:S01]  /*91c0*/  FMUL R7, R158, 0.25 ;  /* 0x3e8000009e077820 */ /* 0x000fe20000400000 */
[----:B------:R-:W-:Y:S01]  /*91d0*/  FMUL R6, R165, 0.25 ;  /* 0x3e800000a5067820 */ /* 0x000fe20000400000 */
[----:B------:R-:W-:Y:S01]  /*91e0*/  FSEL R27, R5, R154, P3 ;  /* 0x0000009a051b7208 */ /* 0x000fe20001800000 */
        /* <DEDUP_REMOVED lines=27> */
[----:B------:R-:W-:Y:S01]  /*93a0*/  FMUL R8, R169, 0.25 ;  /* 0x3e800000a9087820 */ /* 0x000fe20000400000 */
[----:B------:R-:W-:Y:S01]  /*93b0*/  FSEL R35, R7, R170, P0 ;  /* 0x000000aa07237208 */ /* 0x000fe20000000000 */
[----:B------:R-:W-:Y:S01]  /*93c0*/  FMUL R7, R172, 0.25 ;  /* 0x3e800000ac077820 */ /* 0x000fe20000400000 */
[----:B------:R-:W-:Y:S01]  /*93d0*/  FSEL R38, R6, R173, P2 ;  /* 0x000000ad06267208 */ /* 0x000fe20001000000 */
[----:B------:R-:W-:Y:S01]  /*93e0*/  FMUL R6, R194, 8388608 ;  /* 0x4b000000c2067820 */ /* 0x000fe20000400000 */
[----:B------:R-:W-:Y:S01]  /*93f0*/  FMUL R10, R157, 0.25 ;  /* 0x3e8000009d0a7820 */ /* 0x000fe20000400000 */
[----:B------:R-:W-:Y:S01]  /*9400*/  FSEL R33, R9, R174, P0 ;  /* 0x000000ae09217208 */ /* 0x000fe20000000000 */
[----:B------:R-:W-:Y:S01]  /*9410*/  FMUL R9, R168, 0.25 ;  /* 0x3e800000a8097820 */ /* 0x000fe20000400000 */
[----:B------:R-:W-:Y:S01]  /*9420*/  FSEL R176, R5, R176, P2 ;  /* 0x000000b005b07208 */ /* 0x000fe20001000000 */
[----:B------:R-:W-:Y:S01]  /*9430*/  FMUL R5, R196, 8388608 ;  /* 0x4b000000c4057820 */ /* 0x000fe20000400000 */
[----:B------:R-:W-:Y:S01]  /*9440*/  FSEL R40, R8, R169, P2 ;  /* 0x000000a908287208 */ /* 0x000fe20001000000 */
[----:B------:R-:W-:Y:S01]  /*9450*/  FMUL R8, R198, 8388608 ;  /* 0x4b000000c6087820 */ /* 0x000fe20000400000 */
[----:B------:R-:W-:-:S02]  /*9460*/  FSEL R172, R7, R172, P2 ;  /* 0x000000ac07ac7208 */ /* 0x000fc40001000000 */
[----:B------:R-:W-:Y:S02]  /*9470*/  FSEL R44, R6, R194, !P6 ;  /* 0x000000c2062c7208 */ /* 0x000fe40007000000 */
[----:B------:R-:W-:Y:S01]  /*9480*/  FSEL R26, R10, R157, P1 ;  /* 0x0000009d0a1a7208 */ /* 0x000fe20000800000 */
[----:B------:R-:W-:Y:S01]  /*9490*/  FMUL R10, R171, 0.25 ;  /* 0x3e800000ab0a7820 */ /* 0x000fe20000400000 */
[----:B------:R-:W-:Y:S02]  /*94a0*/  FSEL R7, RZ, -23, P6 ;  /* 0xc1b80000ff077808 */ /* 0x000fe40003000000 */
[----:B------:R-:W-:Y:S01]  /*94b0*/  FSEL R168, R9, R168, P2 ;  /* 0x000000a809a87208 */ /* 0x000fe20001000000 */
[----:B------:R-:W-:Y:S01]  /*94c0*/  FMUL R9, R199, 8388608 ;  /* 0x4b000000c7097820 */ /* 0x000fe20000400000 */
[----:B------:R-:W-:Y:S02]  /*94d0*/  FSEL R37, R5, R196, !P5 ;  /* 0x000000c405257208 */ /* 0x000fe40006800000 */
[----:B------:R-:W-:-:S02]  /*94e0*/  FSETP.GEU.AND P6, PT, |R199|, 1.175494350822287508e-38, PT ;  /* 0x00800000c700780b */ /* 0x000fc40003fce200 */
[----:B------:R-:W-:Y:S01]  /*94f0*/  FSEL R46, R8, R198, !P4 ;  /* 0x000000c6082e7208 */ /* 0x000fe20006000000 */
[----:B------:R-:W-:Y:S01]  /*9500*/  VIADD R8, R44, 0xc0cafb0d ;  /* 0xc0cafb0d2c087836 */ /* 0x000fe20000000000 */
[----:B------:R-:W-:Y:S01]  /*9510*/  FSEL R5, RZ, -23, P5 ;  /* 0xc1b80000ff057808 */ /* 0x000fe20002800000 */
[----:B------:R-:W-:Y:S01]  /*9520*/  VIADD R6, R37, 0xc0cafb0d ;  /* 0xc0cafb0d25067836 */ /* 0x000fe20000000000 */
[C---:B------:R-:W-:Y:S01]  /*9530*/  FSETP.GEU.AND P4, PT, |R198|.reuse, 1.175494350822287508e-38, PT ;  /* 0x00800000c600780b */ /* 0x040fe20003f8e200 */
[----:B------:R-:W-:Y:S01]  /*9540*/  @P1 FMUL R198, R198, 0.25 ;  /* 0x3e800000c6c61820 */ /* 0x000fe20000400000 */
[----:B------:R-:W-:Y:S02]  /*9550*/  FSETP.GEU.AND P5, PT, R199, 1.175494350822287508e-38, PT ;  /* 0x00800000c700780b */ /* 0x000fe40003fae000 */
[----:B------:R-:W-:Y:S01]  /*9560*/  FSEL R171, R10, R171, P0 ;  /* 0x000000ab0aab7208 */ /* 0x000fe20000000000 */
[----:B------:R-:W-:Y:S01]  /*9570*/  VIADD R10, R46, 0xc0cafb0d ;  /* 0xc0cafb0d2e0a7836 */ /* 0x000fe20000000000 */
[----:B------:R-:W-:Y:S01]  /*9580*/  FSEL R48, R9, R199, !P5 ;  /* 0x000000c709307208 */ /* 0x000fe20006800000 */
[----:B------:R-:W-:Y:S01]  /*9590*/  @P3 FMUL R199, R199, 0.25 ;  /* 0x3e800000c7c73820 */ /* 0x000fe20000400000 */
[----:B------:R-:W-:Y:S01]  /*95a0*/  LOP3.LUT R9, R8, 0xff800000, RZ, 0xc0, !PT ;  /* 0xff80000008097812 */ /* 0x000fe200078ec0ff */
[----:B------:R-:W-:Y:S01]  /*95b0*/  @!P6 FMUL R21, R21, 16777216 ;  /* 0x4b8000001515e820 */ /* 0x000fe20000400000 */
[----:B------:R-:W-:Y:S01]  /*95c0*/  LOP3.LUT R13, R10, 0xff800000, RZ, 0xc0, !PT ;  /* 0xff8000000a0d7812 */ /* 0x000fe200078ec0ff */
[----:B------:R-:W-:Y:S01]  /*95d0*/  VIADD R12, R48, 0xc0cafb0d ;  /* 0xc0cafb0d300c7836 */ /* 0x000fe20000000000 */
[----:B------:R-:W-:Y:S01]  /*95e0*/  I2FP.F32.S32 R10, R9 ;  /* 0x00000009000a7245 */ /* 0x000fe20000201400 */
[----:B------:R-:W-:Y:S01]  /*95f0*/  @!P6 FMUL R199, R199, 16777216 ;  /* 0x4b800000c7c7e820 */ /* 0x000fe20000400000 */
[----:B------:R-:W-:Y:S01]  /*9600*/  FSETP.GEU.AND P3, PT, |R194|, 1.175494350822287508e-38, PT ;  /* 0x00800000c200780b */ /* 0x000fe20003f6e200 */
[----:B------:R-:W-:Y:S01]  /*9610*/  @!P4 FMUL R198, R198, 16777216 ;  /* 0x4b800000c6c6c820 */ /* 0x000fe20000400000 */
[----:B------:R-:W-:Y:S01]  /*9620*/  LOP3.LUT R17, R12, 0xff800000, RZ, 0xc0, !PT ;  /* 0xff8000000c117812 */ /* 0x000fe200078ec0ff */
[----:B------:R-:W0:Y:S01]  /*9630*/  MUFU.RCP R18, R199 ;  /* 0x000000c700127308 */ /* 0x000e220000001000 */
[----:B------:R-:W-:Y:S01]  /*9640*/  FFMA.FTZ R12, R10, 1.1920928955078125e-07, R7 ;  /* 0x340000000a0c7823 */ /* 0x000fe20000010007 */
[----:B------:R-:W-:Y:S01]  /*9650*/  FSETP.GEU.AND P1, PT, |R196|, 1.175494350822287508e-38, PT ;  /* 0x00800000c400780b */ /* 0x000fe20003f2e200 */
[----:B------:R-:W-:Y:S01]  /*9660*/  @P0 FMUL R194, R194, 0.25 ;  /* 0x3e800000c2c20820 */ /* 0x000fe20000400000 */
[----:B------:R-:W-:Y:S01]  /*9670*/  LOP3.LUT R6, R6, 0xff800000, RZ, 0xc0, !PT ;  /* 0xff80000006067812 */ /* 0x000fe200078ec0ff */
[----:B------:R-:W-:Y:S01]  /*9680*/  @P2 FMUL R196, R196, 0.25 ;  /* 0x3e800000c4c42820 */ /* 0x000fe20000400000 */
[----:B------:R-:W-:Y:S01]  /*9690*/  I2FP.F32.S32 R14, R13 ;  /* 0x0000000d000e7245 */ /* 0x000fe20000201400 */
[----:B------:R-:W-:Y:S01]  /*96a0*/  @!P6 FMUL R23, R23, 16777216 ;  /* 0x4b8000001717e820 */ /* 0x000fe20000400000 */
[----:B------:R-:W2:Y:S01]  /*96b0*/  MUFU.RCP R7, R198 ;  /* 0x000000c600077308 */ /* 0x000ea20000001000 */
[----:B------:R-:W-:Y:S01]  /*96c0*/  I2FP.F32.S32 R8, R6 ;  /* 0x0000000600087245 */ /* 0x000fe20000201400 */
[----:B------:R-:W-:Y:S01]  /*96d0*/  @!P3 FMUL R194, R194, 16777216 ;  /* 0x4b800000c2c2b820 */ /* 0x000fe20000400000 */
[----:B------:R-:W-:Y:S01]  /*96e0*/  FFMA.FTZ R15, R14, 1.1920928955078125e-07, R11 ;  /* 0x340000000e0f7823 */ /* 0x000fe2000001000b */
[----:B------:R-:W-:Y:S01]  /*96f0*/  @!P6 FMUL R25, R25, 16777216 ;  /* 0x4b8000001919e820 */ /* 0x000fe20000400000 */
        /* <DEDUP_REMOVED lines=8> */
[----:B------:R-:W3:Y:S01]  /*9780*/  MUFU.RCP R14, R194 ;  /* 0x000000c2000e7308 */ /* 0x000ee20000001000 */
[----:B------:R-:W-:Y:S01]  /*9790*/  @!P1 FMUL R196, R196, 16777216 ;  /* 0x4b800000c4c49820 */ /* 0x000fe20000400000 */
[----:B------:R-:W-:Y:S01]  /*97a0*/  FFMA.FTZ R5, R8, 1.1920928955078125e-07, R5 ;  /* 0x3400000008057823 */ /* 0x000fe20000010005 */
[C---:B0-----:R-:W-:Y:S01]  /*97b0*/  FMUL R8, R18.reuse, R21 ;  /* 0x0000001512087220 */ /* 0x041fe20000400000 */
[C---:B------:R-:W-:Y:S01]  /*97c0*/  FMUL R22, R18.reuse, R23 ;  /* 0x0000001712167220 */ /* 0x040fe20000400000 */
[----:B------:R-:W-:Y:S01]  /*97d0*/  FMUL R10, R18, R25 ;  /* 0x00000019120a7220 */ /* 0x000fe20000400000 */
[C---:B--2---:R-:W-:Y:S01]  /*97e0*/  FMUL R20, R7.reuse, R20 ;  /* 0x0000001407147220 */ /* 0x044fe20000400000 */
[C---:B------:R-:W-:Y:S01]  /*97f0*/  FMUL R11, R7.reuse, R164 ;  /* 0x000000a4070b7220 */ /* 0x040fe20000400000 */
[C---:B------:R-:W-:Y:S01]  /*9800*/  FMUL R24, R7.reuse, R24 ;  /* 0x0000001807187220 */ /* 0x040fe20000400000 */
[C---:B------:R-:W-:Y:S01]  /*9810*/  FMUL R21, R7.reuse, R160 ;  /* 0x000000a007157220 */ /* 0x040fe20000400000 */
[C---:B------:R-:W-:Y:S01]  /*9820*/  FMUL R26, R7.reuse, R26 ;  /* 0x0000001a071a7220 */ /* 0x040fe20000400000 */
[C---:B------:R-:W-:Y:S01]  /*9830*/  FMUL R23, R7.reuse, R156 ;  /* 0x0000009c07177220 */ /* 0x040fe20000400000 */
[C---:B------:R-:W-:Y:S01]  /*9840*/  FMUL R28, R7.reuse, R28 ;  /* 0x0000001c071c7220 */ /* 0x040fe20000400000 */
[----:B------:R-:W-:Y:S01]  /*9850*/  FMUL R25, R7, R152 ;  /* 0x0000009807197220 */ /* 0x000fe20000400000 */
[----:B------:R-:W-:Y:S01]  /*9860*/  FSEL R16, RZ, -23, P5 ;  /* 0xc1b80000ff107808 */ /* 0x000fe20002800000 */
[----:B------:R-:W0:Y:S01]  /*9870*/  MUFU.RCP R7, R196 ;  /* 0x000000c400077308 */ /* 0x000e220000001000 */
[----:B------:R-:W-:Y:S01]  /*9880*/  I2FP.F32.S32 R19, R17 ;  /* 0x0000001100137245 */ /* 0x000fe20000201400 */
        /* <DEDUP_REMOVED lines=8> */
[----:B------:R-:W-:-:S02]  /*9910*/  IMAD.IADD R6, R37, 0x1, -R6 ;  /* 0x0000000125067824 */ /* 0x000fc400078e0a06 */
[----:B------:R-:W-:Y:S01]  /*9920*/  FFMA.FTZ R19, R19, 1.1920928955078125e-07, R16 ;  /* 0x3400000013137823 */ /* 0x000fe20000010010 */
[----:B------:R-:W-:Y:S01]  /*9930*/  @!P6 FMUL R167, R167, 16777216 ;  /* 0x4b800000a7a7e820 */ /* 0x000fe20000400000 */
[----:B------:R-:W-:Y:S01]  /*9940*/  @!P6 FMUL R163, R163, 16777216 ;  /* 0x4b800000a3a3e820 */ /* 0x000fe20000400000 */
[----:B------:R-:W-:Y:S01]  /*9950*/  @!P6 FMUL R159, R159, 16777216 ;  /* 0x4b8000009f9fe820 */ /* 0x000fe20000400000 */
[----:B------:R-:W-:Y:S01]  /*9960*/  @!P6 FMUL R155, R155, 16777216 ;  /* 0x4b8000009b9be820 */ /* 0x000fe20000400000 */
[----:B------:R-:W-:Y:S01]  /*9970*/  @!P6 FMUL R27, R27, 16777216 ;  /* 0x4b8000001b1be820 */ /* 0x000fe20000400000 */
[C---:B---3--:R-:W-:Y:S01]  /*9980*/  FMUL R183, R14.reuse, R183 ;  /* 0x000000b70eb77220 */ /* 0x048fe20000400000 */
[C---:B------:R-:W-:Y:S01]  /*9990*/  FMUL R16, R14.reuse, R29 ;  /* 0x0000001d0e107220 */ /* 0x040fe20000400000 */
[C---:B------:R-:W-:Y:S01]  /*99a0*/  FMUL R179, R14.reuse, R179 ;  /* 0x000000b30eb37220 */ /* 0x040fe20000400000 */
[C---:B------:R-:W-:Y:S01]  /*99b0*/  FMUL R32, R14.reuse, R31 ;  /* 0x0000001f0e207220 */ /* 0x040fe20000400000 */
[C---:B------:R-:W-:Y:S01]  /*99c0*/  FMUL R175, R14.reuse, R175 ;  /* 0x000000af0eaf7220 */ /* 0x040fe20000400000 */
[C---:B------:R-:W-:Y:S01]  /*99d0*/  FMUL R36, R14.reuse, R33 ;  /* 0x000000210e247220 */ /* 0x040fe20000400000 */
[C---:B------:R-:W-:Y:S01]  /*99e0*/  FMUL R171, R14.reuse, R171 ;  /* 0x000000ab0eab7220 */ /* 0x040fe20000400000 */
[----:B------:R-:W-:Y:S01]  /*99f0*/  FMUL R14, R14, R35 ;  /* 0x000000230e0e7220 */ /* 0x000fe20000400000 */
        /* <DEDUP_REMOVED lines=8> */
[----:B------:R-:W-:-:S02]  /*9a80*/  IMAD.MOV.U32 R35, RZ, RZ, 0x3dc6b27f ;  /* 0x3dc6b27fff237424 */ /* 0x000fc400078e00ff */
[----:B------:R-:W-:Y:S01]  /*9a90*/  FADD R6, R6, -1 ;  /* 0xbf80000006067421 */ /* 0x000fe20000000000 */
[C---:B------:R-:W-:Y:S01]  /*9aa0*/  FMUL R167, R18.reuse, R167 ;  /* 0x000000a712a77220 */ /* 0x040fe20000400000 */
[C---:B------:R-:W-:Y:S01]  /*9ab0*/  FMUL R163, R18.reuse, R163 ;  /* 0x000000a312a37220 */ /* 0x040fe20000400000 */
[C---:B------:R-:W-:Y:S01]  /*9ac0*/  FMUL R159, R18.reuse, R159 ;  /* 0x0000009f129f7220 */ /* 0x040fe20000400000 */
[C---:B------:R-:W-:Y:S01]  /*9ad0*/  FMUL R155, R18.reuse, R155 ;  /* 0x0000009b129b7220 */ /* 0x040fe20000400000 */
[----:B------:R-:W-:Y:S01]  /*9ae0*/  FMUL R18, R18, R27 ;  /* 0x0000001b12127220 */ /* 0x000fe20000400000 */
[C---:B0-----:R-:W-:Y:S01]  /*9af0*/  FMUL R30, R7.reuse, R30 ;  /* 0x0000001e071e7220 */ /* 0x041fe20000400000 */
[C---:B------:R-:W-:Y:S01]  /*9b00*/  FMUL R27, R7.reuse, R180 ;  /* 0x000000b4071b7220 */ /* 0x040fe20000400000 */
[C---:B------:R-:W-:Y:S01]  /*9b10*/  FMUL R34, R7.reuse, R34 ;  /* 0x0000002207227220 */ /* 0x040fe20000400000 */
[C---:B------:R-:W-:Y:S01]  /*9b20*/  FMUL R38, R7.reuse, R38 ;  /* 0x0000002607267220 */ /* 0x040fe20000400000 */
[C---:B------:R-:W-:Y:S01]  /*9b30*/  FMUL R31, R7.reuse, R172 ;  /* 0x000000ac071f7220 */ /* 0x040fe20000400000 */
[C---:B------:R-:W-:Y:S01]  /*9b40*/  FMUL R29, R7.reuse, R176 ;  /* 0x000000b0071d7220 */ /* 0x040fe20000400000 */
[C---:B------:R-:W-:Y:S01]  /*9b50*/  FMUL R40, R7.reuse, R40 ;  /* 0x0000002807287220 */ /* 0x040fe20000400000 */
[----:B------:R-:W-:Y:S01]  /*9b60*/  FMUL R33, R7, R168 ;  /* 0x000000a807217220 */ /* 0x000fe20000400000 */
[----:B------:R-:W-:Y:S01]  /*9b70*/  FFMA.FTZ R7, R6, R35, -0.16845393180847167969 ;  /* 0xbe2c7f3006077423 */ /* 0x000fe20000010023 */
[----:B------:R-:W-:Y:S01]  /*9b80*/  F2FP.SATFINITE.E4M3.F32.PACK_AB_MERGE_C R167, R167, R8, RZ ;  /* 0x00000008a7a7723e */ /* 0x000fe200048070ff */
[----:B------:R-:W-:Y:S01]  /*9b90*/  IMAD.IADD R9, R44, 0x1, -R9 ;  /* 0x000000012c097824 */ /* 0x000fe200078e0a09 */
[----:B------:R-:W-:Y:S01]  /*9ba0*/  F2FP.SATFINITE.E4M3.F32.PACK_AB_MERGE_C R183, R183, R16, RZ ;  /* 0x00000010b7b7723e */ /* 0x000fe200048070ff */
[----:B------:R-:W-:Y:S01]  /*9bb0*/  FFMA.FTZ R7, R6, R7, 0.1716887056827545166 ;  /* 0x3e2fcf2a06077423 */ /* 0x000fe20000010007 */
[----:B------:R-:W-:-:S02]  /*9bc0*/  IMAD.IADD R8, R46, 0x1, -R13 ;  /* 0x000000012e087824 */ /* 0x000fc400078e0a0d */
[----:B------:R-:W-:Y:S01]  /*9bd0*/  FADD R13, R9, -1 ;  /* 0xbf800000090d7421 */ /* 0x000fe20000000000 */
[----:B------:R-:W-:Y:S02]  /*9be0*/  IMAD.IADD R17, R48, 0x1, -R17 ;  /* 0x0000000130117824 */ /* 0x000fe400078e0a11 */
[----:B------:R-:W-:Y:S01]  /*9bf0*/  FFMA.FTZ R7, R6, R7, -0.17900948226451873779 ;  /* 0xbe374e4306077423 */ /* 0x000fe20000010007 */
[----:B------:R-:W-:Y:S01]  /*9c00*/  FADD R16, R8, -1 ;  /* 0xbf80000008107421 */ /* 0x000fe20000000000 */
[----:B------:R-:W-:Y:S01]  /*9c10*/  F2FP.SATFINITE.E4M3.F32.PACK_AB_MERGE_C R10, R159, R10, RZ ;  /* 0x0000000a9f0a723e */ /* 0x000fe200048070ff */
[----:B------:R-:W-:Y:S01]  /*9c20*/  FFMA.FTZ R8, R13, R35, -0.16845393180847167969 ;  /* 0xbe2c7f300d087423 */ /* 0x000fe20000010023 */
[----:B------:R-:W-:Y:S01]  /*9c30*/  FFMA.FTZ R7, R6, R7, 0.20512372255325317383 ;  /* 0x3e520bf406077423 */ /* 0x000fe20000010007 */
[----:B------:R-:W-:Y:S01]  /*9c40*/  FADD R17, R17, -1 ;  /* 0xbf80000011117421 */ /* 0x000fe20000000000 */
[----:B------:R-:W-:Y:S01]  /*9c50*/  FFMA.FTZ R9, R16, R35, -0.16845393180847167969 ;  /* 0xbe2c7f3010097423 */ /* 0x000fe20000010023 */
[----:B------:R-:W-:Y:S01]  /*9c60*/  F2FP.SATFINITE.E4M3.F32.PACK_AB_MERGE_C R43, R155, R18, R10 ;  /* 0x000000129b2b723e */ /* 0x000fe2000480700a */
[----:B------:R-:W-:Y:S01]  /*9c70*/  FFMA.FTZ R7, R6, R7, -0.24046532809734344482 ;  /* 0xbe763c8b06077423 */ /* 0x000fe20000010007 */
[----:B------:R-:W-:Y:S01]  /*9c80*/  FFMA.FTZ R8, R13, R8, 0.1716887056827545166 ;  /* 0x3e2fcf2a0d087423 */ /* 0x000fe20000010008 */
[----:B------:R-:W-:Y:S01]  /*9c90*/  F2FP.SATFINITE.E4M3.F32.PACK_AB_MERGE_C R31, R38, R31, RZ ;  /* 0x0000001f261f723e */ /* 0x000fe200048070ff */
[----:B------:R-:W-:Y:S01]  /*9ca0*/  FFMA.FTZ R10, R17, R35, -0.16845393180847167969 ;  /* 0xbe2c7f30110a7423 */ /* 0x000fe20000010023 */
[----:B------:R-:W-:Y:S01]  /*9cb0*/  F2FP.SATFINITE.E4M3.F32.PACK_AB_MERGE_C R36, R175, R36, RZ ;  /* 0x00000024af24723e */ /* 0x000fe200048070ff */
[----:B------:R-:W-:Y:S01]  /*9cc0*/  FFMA.FTZ R9, R16, R9, 0.1716887056827545166 ;  /* 0x3e2fcf2a10097423 */ /* 0x000fe20000010009 */
[----:B------:R-:W-:Y:S01]  /*9cd0*/  F2FP.SATFINITE.E4M3.F32.PACK_AB_MERGE_C R23, R26, R23, RZ ;  /* 0x000000171a17723e */ /* 0x000fe200048070ff */
[----:B------:R-:W-:Y:S01]  /*9ce0*/  FFMA.FTZ R7, R6, R7, 0.28857114911079406738 ;  /* 0x3e93bf9906077423 */ /* 0x000fe20000010007 */
[----:B------:R-:W-:Y:S01]  /*9cf0*/  FFMA.FTZ R8, R13, R8, -0.17900948226451873779 ;  /* 0xbe374e430d087423 */ /* 0x000fe20000010008 */
[----:B------:R-:W-:Y:S01]  /*9d00*/  F2FP.SATFINITE.E4M3.F32.PACK_AB_MERGE_C R40, R40, R33, R31 ;  /* 0x000000212828723e */ /* 0x000fe2000480701f */
[----:B------:R-:W-:Y:S01]  /*9d10*/  FFMA.FTZ R10, R17, R10, 0.1716887056827545166 ;  /* 0x3e2fcf2a110a7423 */ /* 0x000fe2000001000a */
[----:B------:R-:W-:Y:S01]  /*9d20*/  F2FP.SATFINITE.E4M3.F32.PACK_AB_MERGE_C R41, R171, R14, R36 ;  /* 0x0000000eab29723e */ /* 0x000fe20004807024 */
[----:B------:R-:W-:Y:S01]  /*9d30*/  FFMA.FTZ R9, R16, R9, -0.17900948226451873779 ;  /* 0xbe374e4310097423 */ /* 0x000fe20000010009 */
[----:B------:R-:W-:Y:S01]  /*9d40*/  F2FP.SATFINITE.E4M3.F32.PACK_AB_MERGE_C R42, R28, R25, R23 ;  /* 0x000000191c2a723e */ /* 0x000fe20004807017 */
[----:B------:R-:W-:Y:S01]  /*9d50*/  FFMA.FTZ R7, R6, R7, -0.36067417263984680176 ;  /* 0xbeb8aa4906077423 */ /* 0x000fe20000010007 */
[----:B------:R-:W-:Y:S01]  /*9d60*/  FFMA.FTZ R8, R13, R8, 0.20512372255325317383 ;  /* 0x3e520bf40d087423 */ /* 0x000fe20000010008 */
[----:B------:R-:W-:Y:S01]  /*9d70*/  FFMA.FTZ R10, R17, R10, -0.17900948226451873779 ;  /* 0xbe374e43110a7423 */ /* 0x000fe2000001000a */
[----:B------:R-:W-:Y:S01]  /*9d80*/  FFMA.FTZ R9, R16, R9, 0.20512372255325317383 ;  /* 0x3e520bf410097423 */ /* 0x000fe20000010009 */
[----:B------:R-:W-:Y:S01]  /*9d90*/  STSM.16.M88.4 [R2], R40 ;  /* 0x0000002802007844 */ /* 0x000fe20000000200 */
[----:B------:R-:W-:Y:S01]  /*9da0*/  FFMA.FTZ R7, R6, R7, 0.48089820146560668945 ;  /* 0x3ef6384a06077423 */ /* 0x000fe20000010007 */
[----:B------:R-:W-:Y:S01]  /*9db0*/  FFMA.FTZ R8, R13, R8, -0.24046532809734344482 ;  /* 0xbe763c8b0d087423 */ /* 0x000fe20000010008 */
[----:B------:R-:W-:Y:S01]  /*9dc0*/  FFMA.FTZ R10, R17, R10, 0.20512372255325317383 ;  /* 0x3e520bf4110a7423 */ /* 0x000fe2000001000a */
[----:B------:R-:W-:Y:S01]  /*9dd0*/  FFMA.FTZ R9, R16, R9, -0.24046532809734344482 ;  /* 0xbe763c8b10097423 */ /* 0x000fe20000010009 */
[----:B------:R-:W-:Y:S01]  /*9de0*/  FFMA.FTZ R7, R6, R7, -0.72134751081466674805 ;  /* 0xbf38aa3b06077423 */ /* 0x000fe20000010007 */
[----:B------:R-:W-:Y:S01]  /*9df0*/  FFMA.FTZ R8, R13, R8, 0.28857114911079406738 ;  /* 0x3e93bf990d087423 */ /* 0x000fe20000010008 */
[----:B------:R-:W-:Y:S01]  /*9e00*/  FFMA.FTZ R10, R17, R10, -0.24046532809734344482 ;  /* 0xbe763c8b110a7423 */ /* 0x000fe2000001000a */
[----:B------:R-:W-:Y:S01]  /*9e10*/  FFMA.FTZ R9, R16, R9, 0.28857114911079406738 ;  /* 0x3e93bf9910097423 */ /* 0x000fe20000010009 */
[----:B------:R-:W-:Y:S01]  /*9e20*/  FMUL R7, R6, R7 ;  /* 0x0000000706077220 */ /* 0x000fe20000400000 */
[----:B------:R-:W-:Y:S01]  /*9e30*/  FFMA.FTZ R8, R13, R8, -0.36067417263984680176 ;  /* 0xbeb8aa490d087423 */ /* 0x000fe20000010008 */
[----:B------:R-:W-:Y:S01]  /*9e40*/  FFMA.FTZ R10, R17, R10, 0.28857114911079406738 ;  /* 0x3e93bf99110a7423 */ /* 0x000fe2000001000a */
[----:B------:R-:W-:Y:S01]  /*9e50*/  FFMA.FTZ R9, R16, R9, -0.36067417263984680176 ;  /* 0xbeb8aa4910097423 */ /* 0x000fe20000010009 */
[----:B------:R-:W-:Y:S01]  /*9e60*/  FMUL R7, R6, R7 ;  /* 0x0000000706077220 */ /* 0x000fe20000400000 */
[----:B------:R-:W-:Y:S01]  /*9e70*/  FFMA.FTZ R8, R13, R8, 0.48089820146560668945 ;  /* 0x3ef6384a0d087423 */ /* 0x000fe20000010008 */
[----:B------:R-:W-:Y:S01]  /*9e80*/  FFMA.FTZ R10, R17, R10, -0.36067417263984680176 ;  /* 0xbeb8aa49110a7423 */ /* 0x000fe2000001000a */
[----:B------:R-:W-:Y:S01]  /*9e90*/  FFMA.FTZ R9, R16, R9, 0.48089820146560668945 ;  /* 0x3ef6384a10097423 */ /* 0x000fe20000010009 */
[----:B------:R-:W-:Y:S01]  /*9ea0*/  LOP3.LUT R77, R201, 0xff, RZ, 0xc0, !PT ;  /* 0x000000ffc94d7812 */ /* 0x000fe200078ec0ff */
[----:B------:R-:W-:Y:S01]  /*9eb0*/  FFMA.FTZ R6, R6, 1.4426950216293334961, R7 ;  /* 0x3fb8aa3b06067823 */ /* 0x000fe20000010007 */
[----:B------:R-:W-:Y:S01]  /*9ec0*/  FFMA.FTZ R8, R13, R8, -0.72134751081466674805 ;  /* 0xbf38aa3b0d087423 */ /* 0x000fe20000010008 */
[----:B------:R-:W-:Y:S01]  /*9ed0*/  FFMA.FTZ R10, R17, R10, 0.48089820146560668945 ;  /* 0x3ef6384a110a7423 */ /* 0x000fe2000001000a */
[----:B------:R-:W-:Y:S01]  /*9ee0*/  FFMA.FTZ R7, R16, R9, -0.72134751081466674805 ;  /* 0xbf38aa3b10077423 */ /* 0x000fe20000010009 */
[----:B------:R-:W-:Y:S01]  /*9ef0*/  LEA R77, R77, UR11, 0x4 ;  /* 0x0000000b4d4d7c11 */ /* 0x000fe2000f8e20ff */
[----:B------:R-:W-:Y:S01]  /*9f00*/  FMUL R14, R13, R8 ;  /* 0x000000080d0e7220 */ /* 0x000fe20000400000 */
[----:B------:R-:W-:Y:S01]  /*9f10*/  ISETP.GE.U32.AND P5, PT, R46, 0x7f800000, PT ;  /* 0x7f8000002e00780c */ /* 0x000fe20003fa6070 */
[----:B------:R-:W-:Y:S01]  /*9f20*/  FMUL R7, R16, R7 ;  /* 0x0000000710077220 */ /* 0x000fe20000400000 */
[----:B------:R-:W-:Y:S01]  /*9f30*/  F2FP.SATFINITE.E4M3.F32.PACK_AB_MERGE_C R20, R20, R11, RZ ;  /* 0x0000000b1414723e */ /* 0x000fe200048070ff */
[----:B------:R-:W-:Y:S01]  /*9f40*/  FFMA.FTZ R18, R17, R10, -0.72134751081466674805 ;  /* 0xbf38aa3b11127423 */ /* 0x000fe2000001000a */
[----:B------:R-:W-:Y:S01]  /*9f50*/  BAR.SYNC.DEFER_BLOCKING 0x0 ;  /* 0x0000000000007b1d */ /* 0x000fe20000010000 */
[----:B------:R-:W-:Y:S01]  /*9f60*/  FMUL R14, R13, R14 ;  /* 0x0000000e0d0e7220 */ /* 0x000fe20000400000 */
[----:B------:R-:W-:Y:S01]  /*9f70*/  FMUL R7, R16, R7 ;  /* 0x0000000710077220 */ /* 0x000fe20000400000 */
[----:B------:R-:W-:Y:S01]  /*9f80*/  ISETP.GE.U32.AND P1, PT, R44, 0x7f800000, PT ;  /* 0x7f8000002c00780c */ /* 0x000fe20003f26070 */
[----:B------:R-:W-:Y:S01]  /*9f90*/  FMUL R18, R17, R18 ;  /* 0x0000001211127220 */ /* 0x000fe20000400000 */
[----:B------:R-:W-:Y:S01]  /*9fa0*/  FFMA.FTZ R13, R13, 1.4426950216293334961, R14 ;  /* 0x3fb8aa3b0d0d7823 */ /* 0x000fe2000001000e */
[----:B------:R-:W-:Y:S01]  /*9fb0*/  FFMA.FTZ R16, R16, 1.4426950216293334961, R7 ;  /* 0x3fb8aa3b10107823 */ /* 0x000fe20000010007 */
[----:B------:R-:W-:Y:S01]  /*9fc0*/  F2FP.SATFINITE.E4M3.F32.PACK_AB_MERGE_C R27, R30, R27, RZ ;  /* 0x0000001b1e1b723e */ /* 0x000fe200048070ff */
[----:B------:R-:W-:Y:S01]  /*9fd0*/  FMUL R18, R17, R18 ;  /* 0x0000001211127220 */ /* 0x000fe20000400000 */
[----:B------:R-:W-:Y:S01]  /*9fe0*/  FADD R74, R12, R13 ;  /* 0x0000000d0c4a7221 */ /* 0x000fe20000000000 */
[----:B------:R-:W-:Y:S01]  /*9ff0*/  FADD R75, R15, R16 ;  /* 0x000000100f4b7221 */ /* 0x000fe20000000000 */
[----:B------:R-:W0:Y:S01]  /*a000*/  LDC.64 R12, c[0x0][0x228] ;  /* 0x00008a00ff0c7b82 */ /* 0x000e220000000a00 */
[----:B------:R-:W-:Y:S01]  /*a010*/  @P5 IMAD.MOV.U32 R15, RZ, RZ, 0x7f800000 ;  /* 0x7f800000ff0f5424 */ /* 0x000fe200078e00ff */
[----:B------:R-:W-:Y:S01]  /*a020*/  ISETP.GE.U32.AND P0, PT, R37, 0x7f800000, PT ;  /* 0x7f8000002500780c */ /* 0x000fe20003f06070 */
[----:B------:R-:W-:Y:S01]  /*a030*/  FFMA.FTZ R18, R17, 1.4426950216293334961, R18 ;  /* 0x3fb8aa3b11127823 */ /* 0x000fe20000010012 */
[----:B------:R-:W-:Y:S01]  /*a040*/  ISETP.GE.U32.AND P4, PT, R48, 0x7f800000, PT ;  /* 0x7f8000003000780c */ /* 0x000fe20003f86070 */
[----:B------:R-:W-:Y:S01]  /*a050*/  @P5 FFMA.FTZ R75, R46, R15, +INF ;  /* 0x7f8000002e4b5423 */ /* 0x000fe2000001000f */
[----:B------:R-:W-:Y:S01]  /*a060*/  F2FP.SATFINITE.E4M3.F32.PACK_AB_MERGE_C R160, R34, R29, R27 ;  /* 0x0000001d22a0723e */ /* 0x000fe2000480701b */
[----:B------:R-:W-:Y:S01]  /*a070*/  @P1 IMAD.MOV.U32 R7, RZ, RZ, 0x7f800000 ;  /* 0x7f800000ff071424 */ /* 0x000fe200078e00ff */
[----:B------:R-:W2:Y:S01]  /*a080*/  LDC R15, c[0x0][0x278] ;  /* 0x00009e00ff0f7b82 */ /* 0x000ea20000000800 */
[----:B------:R-:W-:Y:S01]  /*a090*/  F2FP.SATFINITE.E4M3.F32.PACK_AB_MERGE_C R161, R179, R32, R183 ;  /* 0x00000020b3a1723e */ /* 0x000fe200048070b7 */
[----:B------:R-:W-:Y:S01]  /*a0a0*/  FADD R5, R5, R6 ;  /* 0x0000000605057221 */ /* 0x000fe20000000000 */
[----:B------:R-:W-:Y:S01]  /*a0b0*/  F2FP.SATFINITE.E4M3.F32.PACK_AB_MERGE_C R162, R24, R21, R20 ;  /* 0x0000001518a2723e */ /* 0x000fe20004807014 */
[----:B------:R-:W-:Y:S01]  /*a0c0*/  @P1 FFMA.FTZ R74, R44, R7, +INF ;  /* 0x7f8000002c4a1423 */ /* 0x000fe20000010007 */
[----:B------:R-:W3:Y:S01]  /*a0d0*/  LDS.128 R8, [R77] ;  /* 0x000000004d087984 */ /* 0x000ee20000000c00 */
[----:B------:R-:W-:Y:S01]  /*a0e0*/  F2FP.SATFINITE.E4M3.F32.PACK_AB_MERGE_C R163, R163, R22, R167 ;  /* 0x00000016a3a3723e */ /* 0x000fe200048070a7 */
[----:B------:R-:W-:Y:S01]  /*a0f0*/  @P0 IMAD.MOV.U32 R6, RZ, RZ, 0x7f800000 ;  /* 0x7f800000ff060424 */ /* 0x000fe200078e00ff */
[----:B-1----:R-:W-:Y:S01]  /*a100*/  PRMT R193, R201, 0x6540, R193 ;  /* 0x00006540c9c17816 */ /* 0x002fe200000000c1 */
[----:B------:R-:W-:Y:S01]  /*a110*/  BAR.SYNC.DEFER_BLOCKING 0x0 ;  /* 0x0000000000007b1d */ /* 0x000fe20000010000 */
[----:B------:R-:W-:-:S02]  /*a120*/  @P4 IMAD.MOV.U32 R17, RZ, RZ, 0x7f800000 ;  /* 0x7f800000ff114424 */ /* 0x000fc400078e00ff */
[----:B------:R-:W-:Y:S01]  /*a130*/  FADD R76, R19, R18 ;  /* 0x00000012134c7221 */ /* 0x000fe20000000000 */
[----:B------:R-:W-:Y:S01]  /*a140*/  @P0 FFMA.FTZ R5, R37, R6, +INF ;  /* 0x7f80000025050423 */ /* 0x000fe20000010006 */
[----:B------:R-:W-:Y:S02]  /*a150*/  IMAD R7, R193, UR5, RZ ;  /* 0x00000005c1077c24 */ /* 0x000fe4000f8e02ff */
[----:B------:R-:W-:Y:S01]  /*a160*/  @P4 FFMA.FTZ R76, R48, R17, +INF ;  /* 0x7f800000304c4423 */ /* 0x000fe20000010011 */
[----:B------:R-:W-:Y:S01]  /*a170*/  USHF.R.S32.HI UR5, URZ, 0x1f, UR4 ;  /* 0x0000001f3f057899 */ /* 0x000fe20008011404 */
[----:B------:R-:W-:Y:S02]  /*a180*/  FSETP.NEU.AND P3, PT, R37, RZ, PT ;  /* 0x000000ff2500720b */ /* 0x000fe40003f6d000 */
[----:B0-----:R-:W-:Y:S01]  /*a190*/  IADD3 R6, P4, P5, R7, UR4, R12 ;  /* 0x0000000407067c10 */ /* 0x001fe2000fd9e00c */
[----:B------:R-:W-:Y:S01]  /*a1a0*/  ULDC UR4, c[0x0][0x27c] ;  /* 0x00009f0000047ab9 */ /* 0x000fe20000000800 */
[----:B------:R-:W-:Y:S01]  /*a1b0*/  SHF.R.S32.HI R12, RZ, 0x1f, R7 ;  /* 0x0000001fff0c7819 */ /* 0x000fe20000011407 */
[----:B------:R-:W-:Y:S01]  /*a1c0*/  UIMAD UR4, UR10, UR4, URZ ;  /* 0x000000040a0472a4 */ /* 0x000fe2000f8e023f */
[----:B------:R-:W-:-:S02]  /*a1d0*/  FSETP.NEU.AND P2, PT, R44, RZ, PT ;  /* 0x000000ff2c00720b */ /* 0x000fc40003f4d000 */
[----:B------:R-:W-:Y:S01]  /*a1e0*/  IADD3.X R7, R12, UR5, R13, P4, P5 ;  /* 0x000000050c077c10 */ /* 0x000fe2000a7ea40d */
[C---:B--2---:R-:W-:Y:S01]  /*a1f0*/  IMAD.SHL.U32 R19, R15.reuse, 0x4, RZ ;  /* 0x000000040f137824 */ /* 0x044fe200078e00ff */
[----:B------:R-:W-:Y:S01]  /*a200*/  IADD3 R12, P5, R6, R15, RZ ;  /* 0x0000000f060c7210 */ /* 0x000fe20007fbe0ff */
[C---:B------:R-:W-:Y:S01]  /*a210*/  IMAD R21, R15.reuse, 0x5, RZ ;  /* 0x000000050f157824 */ /* 0x040fe200078e02ff */
[----:B------:R-:W-:Y:S01]  /*a220*/  FSETP.NEU.AND P1, PT, R46, RZ, PT ;  /* 0x000000ff2e00720b */ /* 0x000fe20003f2d000 */
[C---:B------:R-:W-:Y:S01]  /*a230*/  IMAD R23, R15.reuse, 0x6, RZ ;  /* 0x000000060f177824 */ /* 0x040fe200078e02ff */
[CC--:B------:R-:W-:Y:S01]  /*a240*/  LEA.HI.X.SX32 R13, R15.reuse, R7.reuse, 0x1, P5 ;  /* 0x000000070f0d7211 */ /* 0x0c0fe200028f0eff */
[----:B------:R-:W-:Y:S01]  /*a250*/  IMAD R25, R15, 0x7, RZ ;  /* 0x000000070f197824 */ /* 0x000fe200078e02ff */
[-C--:B------:R-:W-:Y:S01]  /*a260*/  IADD3 R18, P5, R19, R6.reuse, RZ ;  /* 0x0000000613127210 */ /* 0x080fe20007fbe0ff */
[----:B------:R-:W-:Y:S01]  /*a270*/  STSM.16.M88.4 [R2], R160 ;  /* 0x000000a002007844 */ /* 0x000fe20000000200 */
[C---:B------:R-:W-:Y:S01]  /*a280*/  IMAD.SHL.U32 R27, R15.reuse, 0x8, RZ ;  /* 0x000000080f1b7824 */ /* 0x040fe200078e00ff */
[----:B------:R-:W-:Y:S01]  /*a290*/  FSETP.NEU.AND P0, PT, R48, RZ, PT ;  /* 0x000000ff3000720b */ /* 0x000fe20003f0d000 */
[----:B------:R-:W-:Y:S01]  /*a2a0*/  IMAD R29, R15, 0x9, RZ ;  /* 0x000000090f1d7824 */ /* 0x000fe200078e02ff */
[-C--:B------:R-:W-:Y:S01]  /*a2b0*/  LEA.HI.X.SX32 R19, R19, R7.reuse, 0x1, P5 ;  /* 0x0000000713137211 */ /* 0x080fe200028f0eff */
[----:B------:R-:W-:Y:S01]  /*a2c0*/  IMAD R31, R15, 0xa, RZ ;  /* 0x0000000a0f1f7824 */ /* 0x000fe200078e02ff */
[-C--:B------:R-:W-:Y:S01]  /*a2d0*/  IADD3 R24, P5, R25, R6.reuse, RZ ;  /* 0x0000000619187210 */ /* 0x080fe20007fbe0ff */
[----:B------:R-:W-:Y:S01]  /*a2e0*/  IMAD R33, R15, 0xb, RZ ;  /* 0x0000000b0f217824 */ /* 0x000fe200078e02ff */
[----:B------:R-:W-:Y:S01]  /*a2f0*/  FSEL R75, R75, -INF , P1 ;  /* 0xff8000004b4b7808 */ /* 0x000fe20000800000 */
[----:B------:R-:W-:Y:S01]  /*a300*/  IMAD R35, R15, 0xc, RZ ;  /* 0x0000000c0f237824 */ /* 0x000fe200078e02ff */
[-C--:B------:R-:W-:Y:S01]  /*a310*/  LEA.HI.X.SX32 R25, R25, R7.reuse, 0x1, P5 ;  /* 0x0000000719197211 */ /* 0x080fe200028f0eff */
[----:B------:R-:W-:Y:S01]  /*a320*/  IMAD R37, R15, 0xd, RZ ;  /* 0x0000000d0f257824 */ /* 0x000fe200078e02ff */
[----:B---3--:R-:W-:Y:S01]  /*a330*/  PRMT R79, R11, 0x7773, RZ ;  /* 0x000077730b4f7816 */ /* 0x008fe200000000ff */
[----:B------:R-:W-:Y:S01]  /*a340*/  IMAD R39, R15, 0xe, RZ ;  /* 0x0000000e0f277824 */ /* 0x000fe200078e02ff */
[----:B------:R-:W-:Y:S01]  /*a350*/  PRMT R81, R11, 0x7772, RZ ;  /* 0x000077720b517816 */ /* 0x000fe200000000ff */
[----:B------:R-:W-:Y:S01]  /*a360*/  IMAD R41, R15, 0xf, RZ ;  /* 0x0000000f0f297824 */ /* 0x000fe200078e02ff */
[----:B------:R-:W-:Y:S01]  /*a370*/  PRMT R95, R11, 0x7771, RZ ;  /* 0x000077710b5f7816 */ /* 0x000fe200000000ff */
[----:B------:R-:W-:Y:S01]  /*a380*/  IMAD.SHL.U32 R43, R15, 0x10, RZ ;  /* 0x000000100f2b7824 */ /* 0x000fe200078e00ff */
[----:B------:R-:W-:Y:S01]  /*a390*/  PRMT R97, R11, 0x7770, RZ ;  /* 0x000077700b617816 */ /* 0x000fe200000000ff */
[----:B------:R-:W-:Y:S01]  /*a3a0*/  IMAD R11, R15, 0x3, RZ ;  /* 0x000000030f0b7824 */ /* 0x000fe200078e02ff */
[----:B------:R-:W-:Y:S01]  /*a3b0*/  PRMT R87, R9, 0x7773, RZ ;  /* 0x0000777309577816 */ /* 0x000fe200000000ff */
[----:B------:R-:W-:Y:S01]  /*a3c0*/  IMAD R45, R15, 0x11, RZ ;  /* 0x000000110f2d7824 */ /* 0x000fe200078e02ff */
[----:B------:R-:W-:Y:S01]  /*a3d0*/  PRMT R89, R9, 0x7772, RZ ;  /* 0x0000777209597816 */ /* 0x000fe200000000ff */
[----:B------:R-:W-:Y:S01]  /*a3e0*/  IMAD R47, R15, 0x12, RZ ;  /* 0x000000120f2f7824 */ /* 0x000fe200078e02ff */
[----:B------:R-:W-:Y:S01]  /*a3f0*/  PRMT R103, R9, 0x7771, RZ ;  /* 0x0000777109677816 */ /* 0x000fe200000000ff */
[----:B------:R-:W-:Y:S01]  /*a400*/  IMAD R49, R15, 0x13, RZ ;  /* 0x000000130f317824 */ /* 0x000fe200078e02ff */
[----:B------:R-:W-:Y:S01]  /*a410*/  PRMT R105, R9, 0x7770, RZ ;  /* 0x0000777009697816 */ /* 0x000fe200000000ff */
[----:B------:R-:W-:Y:S01]  /*a420*/  IMAD.SHL.U32 R9, R15, 0x2, RZ ;  /* 0x000000020f097824 */ /* 0x000fe200078e00ff */
[-C--:B------:R-:W-:Y:S01]  /*a430*/  IADD3 R16, P4, R11, R6.reuse, RZ ;  /* 0x000000060b107210 */ /* 0x080fe20007f9e0ff */
[C---:B------:R-:W-:Y:S01]  /*a440*/  IMAD R51, R15.reuse, 0x14, RZ ;  /* 0x000000140f337824 */ /* 0x040fe200078e02ff */
[C---:B------:R-:W-:Y:S01]  /*a450*/  PRMT R83, R10.reuse, 0x7773, RZ ;  /* 0x000077730a537816 */ /* 0x040fe200000000ff */
[----:B------:R-:W-:Y:S01]  /*a460*/  IMAD R53, R15, 0x15, RZ ;  /* 0x000000150f357824 */ /* 0x000fe200078e02ff */
[-C--:B------:R-:W-:Y:S01]  /*a470*/  IADD3 R14, P6, R9, R6.reuse, RZ ;  /* 0x00000006090e7210 */ /* 0x080fe20007fde0ff */
[C---:B------:R-:W-:Y:S01]  /*a480*/  IMAD R55, R15.reuse, 0x16, RZ ;  /* 0x000000160f377824 */ /* 0x040fe200078e02ff */
[C---:B------:R-:W-:Y:S01]  /*a490*/  PRMT R85, R10.reuse, 0x7772, RZ ;  /* 0x000077720a557816 */ /* 0x040fe200000000ff */
[C---:B------:R-:W-:Y:S01]  /*a4a0*/  IMAD R57, R15.reuse, 0x17, RZ ;  /* 0x000000170f397824 */ /* 0x040fe200078e02ff */
[C---:B------:R-:W-:Y:S01]  /*a4b0*/  PRMT R99, R10.reuse, 0x7771, RZ ;  /* 0x000077710a637816 */ /* 0x040fe200000000ff */
[C---:B------:R-:W-:Y:S01]  /*a4c0*/  IMAD R59, R15.reuse, 0x18, RZ ;  /* 0x000000180f3b7824 */ /* 0x040fe200078e02ff */
[----:B------:R-:W-:Y:S01]  /*a4d0*/  PRMT R101, R10, 0x7770, RZ ;  /* 0x000077700a657816 */ /* 0x000fe200000000ff */
[C---:B------:R-:W-:Y:S01]  /*a4e0*/  IMAD R61, R15.reuse, 0x19, RZ ;  /* 0x000000190f3d7824 */ /* 0x040fe200078e02ff */
[C---:B------:R-:W-:Y:S01]  /*a4f0*/  PRMT R91, R8.reuse, 0x7773, RZ ;  /* 0x00007773085b7816 */ /* 0x040fe200000000ff */
[C---:B------:R-:W-:Y:S01]  /*a500*/  IMAD R63, R15.reuse, 0x1a, RZ ;  /* 0x0000001a0f3f7824 */ /* 0x040fe200078e02ff */
[C---:B------:R-:W-:Y:S01]  /*a510*/  PRMT R93, R8.reuse, 0x7772, RZ ;  /* 0x00007772085d7816 */ /* 0x040fe200000000ff */
[C---:B------:R-:W-:Y:S01]  /*a520*/  IMAD R65, R15.reuse, 0x1b, RZ ;  /* 0x0000001b0f417824 */ /* 0x040fe200078e02ff */
[C---:B------:R-:W-:Y:S01]  /*a530*/  PRMT R107, R8.reuse, 0x7771, RZ ;  /* 0x00007771086b7816 */ /* 0x040fe200000000ff */
[C---:B------:R-:W-:Y:S01]  /*a540*/  IMAD R67, R15.reuse, 0x1c, RZ ;  /* 0x0000001c0f437824 */ /* 0x040fe200078e02ff */
[----:B------:R-:W-:Y:S01]  /*a550*/  PRMT R109, R8, 0x7770, RZ ;  /* 0x00007770086d7816 */ /* 0x000fe200000000ff */
[----:B------:R-:W-:Y:S01]  /*a560*/  BAR.SYNC.DEFER_BLOCKING 0x0 ;  /* 0x0000000000007b1d */ /* 0x000fe20000010000 */
[----:B------:R-:W-:Y:S01]  /*a570*/  IMAD R69, R15, 0x1d, RZ ;  /* 0x0000001d0f457824 */ /* 0x000fe200078e02ff */
[-C--:B------:R-:W-:Y:S01]  /*a580*/  LEA.HI.X.SX32 R17, R11, R7.reuse, 0x1, P4 ;  /* 0x000000070b117211 */ /* 0x080fe200020f0eff */
[----:B------:R-:W-:Y:S01]  /*a590*/  IMAD R71, R15, 0x1e, RZ ;  /* 0x0000001e0f477824 */ /* 0x000fe200078e02ff */
[-C--:B------:R-:W-:Y:S01]  /*a5a0*/  IADD3 R22, P4, R23, R6.reuse, RZ ;  /* 0x0000000617167210 */ /* 0x080fe20007f9e0ff */
[----:B------:R-:W-:Y:S01]  /*a5b0*/  IMAD R73, R15, 0x1f, RZ ;  /* 0x0000001f0f497824 */ /* 0x000fe200078e02ff */
[-C--:B------:R-:W-:Y:S01]  /*a5c0*/  LEA.HI.X.SX32 R15, R9, R7.reuse, 0x1, P6 ;  /* 0x00000007090f7211 */ /* 0x080fe200030f0eff */
[----:B------:R-:W-:Y:S01]  /*a5d0*/  FFMA R96, R75, 0.69314718246459960938, R96 ;  /* 0x3f3172184b607823 */ /* 0x000fe20000000060 */
[----:B------:R-:W-:Y:S01]  /*a5e0*/  IADD3 R20, P6, R21, R6, RZ ;  /* 0x0000000615147210 */ /* 0x000fe20007fde0ff */
[----:B------:R-:W-:Y:S01]  /*a5f0*/  USHF.L.U32 UR6, UR4, 0x2, URZ ;  /* 0x0000000204067899 */ /* 0x000fe2000800063f */
[-C--:B------:R-:W-:Y:S01]  /*a600*/  LEA.HI.X.SX32 R23, R23, R7.reuse, 0x1, P4 ;  /* 0x0000000717177211 */ /* 0x080fe200020f0eff */
[----:B------:R-:W-:Y:S01]  /*a610*/  UIMAD.WIDE UR4, UR4, 0x4, URZ ;  /* 0x00000004040478a5 */ /* 0x000fe2000f8e023f */
[----:B------:R-:W-:-:S02]  /*a620*/  LEA.HI.X.SX32 R21, R21, R7, 0x1, P6 ;  /* 0x0000000715157211 */ /* 0x000fc400030f0eff */
[-C--:B------:R-:W-:Y:S02]  /*a630*/  IADD3 R26, P6, R27, R6.reuse, RZ ;  /* 0x000000061b1a7210 */ /* 0x080fe40007fde0ff */
[-C--:B------:R-:W-:Y:S02]  /*a640*/  IADD3 R28, P4, R29, R6.reuse, RZ ;  /* 0x000000061d1c7210 */ /* 0x080fe40007f9e0ff */
[----:B------:R-:W-:Y:S02]  /*a650*/  IADD3 R30, P5, R31, R6, RZ ;  /* 0x000000061f1e7210 */ /* 0x000fe40007fbe0ff */
[-C--:B------:R-:W-:Y:S02]  /*a660*/  LEA.HI.X.SX32 R27, R27, R7.reuse, 0x1, P6 ;  /* 0x000000071b1b7211 */ /* 0x080fe400030f0eff */
[-C--:B------:R-:W-:Y:S01]  /*a670*/  LEA.HI.X.SX32 R29, R29, R7.reuse, 0x1, P4 ;  /* 0x000000071d1d7211 */ /* 0x080fe200020f0eff */
[----:B------:R-:W0:Y:S01]  /*a680*/  LDS.128 R8, [R77] ;  /* 0x000000004d087984 */ /* 0x000e220000000c00 */
[----:B------:R-:W-:-:S02]  /*a690*/  LEA.HI.X.SX32 R31, R31, R7, 0x1, P5 ;  /* 0x000000071f1f7211 */ /* 0x000fc400028f0eff */
[-C--:B------:R-:W-:Y:S01]  /*a6a0*/  IADD3 R32, P6, R33, R6.reuse, RZ ;  /* 0x0000000621207210 */ /* 0x080fe20007fde0ff */
[----:B------:R1:W-:Y:S01]  /*a6b0*/  STG.E.U8 desc[UR16][R6.64], R109 ;  /* 0x0000006d06007986 */ /* 0x0003e2000c101110 */
[-C--:B------:R-:W-:Y:S02]  /*a6c0*/  IADD3 R34, P4, R35, R6.reuse, RZ ;  /* 0x0000000623227210 */ /* 0x080fe40007f9e0ff */
[----:B------:R-:W-:Y:S01]  /*a6d0*/  IADD3 R36, P5, R37, R6, RZ ;  /* 0x0000000625247210 */ /* 0x000fe20007fbe0ff */
[----:B------:R-:W-:Y:S01]  /*a6e0*/  STG.E.U8 desc[UR16][R12.64], R107 ;  /* 0x0000006b0c007986 */ /* 0x000fe2000c101110 */
[-C--:B------:R-:W-:Y:S02]  /*a6f0*/  LEA.HI.X.SX32 R33, R33, R7.reuse, 0x1, P6 ;  /* 0x0000000721217211 */ /* 0x080fe400030f0eff */
[-C--:B------:R-:W-:Y:S01]  /*a700*/  LEA.HI.X.SX32 R35, R35, R7.reuse, 0x1, P4 ;  /* 0x0000000723237211 */ /* 0x080fe200020f0eff */
[----:B------:R-:W-:Y:S01]  /*a710*/  STG.E.U8 desc[UR16][R14.64], R105 ;  /* 0x000000690e007986 */ /* 0x000fe2000c101110 */
[----:B------:R-:W-:-:S02]  /*a720*/  LEA.HI.X.SX32 R37, R37, R7, 0x1, P5 ;  /* 0x0000000725257211 */ /* 0x000fc400028f0eff */
[-C--:B------:R-:W-:Y:S01]  /*a730*/  IADD3 R38, P6, R39, R6.reuse, RZ ;  /* 0x0000000627267210 */ /* 0x080fe20007fde0ff */
[----:B------:R-:W-:Y:S01]  /*a740*/  STG.E.U8 desc[UR16][R16.64], R103 ;  /* 0x0000006710007986 */ /* 0x000fe2000c101110 */
        /* <DEDUP_REMOVED lines=23> */
[----:B------:R0:W-:Y:S01]  /*a8c0*/  STG.E.U8 desc[UR16][R32.64], R87 ;  /* 0x0000005720007986 */ /* 0x0001e2000c101110 */
        /* <DEDUP_REMOVED lines=13> */
[----:B------:R-:W-:Y:S02]  /*a9a0*/  IADD3 R66, P5, R67, R6, RZ ;  /* 0x0000000643427210 */ /* 0x000fe40007fbe0ff */
[-C--:B------:R-:W-:Y:S02]  /*a9b0*/  LEA.HI.X.SX32 R63, R63, R7.reuse, 0x1, P6 ;  /* 0x000000073f3f7211 */ /* 0x080fe400030f0eff */
[-C--:B------:R-:W-:Y:S02]  /*a9c0*/  LEA.HI.X.SX32 R65, R65, R7.reuse, 0x1, P4 ;  /* 0x0000000741417211 */ /* 0x080fe400020f0eff */
[----:B------:R-:W-:-:S02]  /*a9d0*/  LEA.HI.X.SX32 R67, R67, R7, 0x1, P5 ;  /* 0x0000000743437211 */ /* 0x000fc400028f0eff */
[-C--:B------:R-:W-:Y:S02]  /*a9e0*/  IADD3 R68, P6, R69, R6.reuse, RZ ;  /* 0x0000000645447210 */ /* 0x080fe40007fde0ff */
[-C--:B------:R-:W-:Y:S02]  /*a9f0*/  IADD3 R70, P4, R71, R6.reuse, RZ ;  /* 0x0000000647467210 */ /* 0x080fe40007f9e0ff */
[----:B------:R-:W-:Y:S01]  /*aa00*/  IADD3 R72, P5, R73, R6, RZ ;  /* 0x0000000649487210 */ /* 0x000fe20007fbe0ff */
[----:B-1----:R-:W-:Y:S01]  /*aa10*/  IMAD.SHL.U32 R6, R201, 0x2, RZ ;  /* 0x00000002c9067824 */ /* 0x002fe200078e00ff */
[C---:B0-----:R-:W-:Y:S02]  /*aa20*/  PRMT R33, R8.reuse, 0x7770, RZ ;  /* 0x0000777008217816 */ /* 0x041fe400000000ff */
[----:B------:R-:W-:Y:S02]  /*aa30*/  PRMT R31, R8, 0x7771, RZ ;  /* 0x00007771081f7816 */ /* 0x000fe400000000ff */
[C---:B------:R-:W-:Y:S01]  /*aa40*/  PRMT R93, R9.reuse, 0x7770, RZ ;  /* 0x00007770095d7816 */ /* 0x040fe200000000ff */
[----:B------:R-:W-:Y:S01]  /*aa50*/  STG.E.U8 desc[UR16][R42.64], R33 ;  /* 0x000000212a007986 */ /* 0x000fe2000c101110 */
[----:B------:R-:W-:-:S02]  /*aa60*/  PRMT R77, R9, 0x7771, RZ ;  /* 0x00007771094d7816 */ /* 0x000fc400000000ff */
[-C--:B------:R-:W-:Y:S01]  /*aa70*/  LEA.HI.X.SX32 R69, R69, R7.reuse, 0x1, P6 ;  /* 0x0000000745457211 */ /* 0x080fe200030f0eff */
[----:B------:R-:W-:Y:S01]  /*aa80*/  STG.E.U8 desc[UR16][R44.64], R31 ;  /* 0x0000001f2c007986 */ /* 0x000fe2000c101110 */
[-C--:B------:R-:W-:Y:S02]  /*aa90*/  LEA.HI.X.SX32 R71, R71, R7.reuse, 0x1, P4 ;  /* 0x0000000747477211 */ /* 0x080fe400020f0eff */
[----:B------:R-:W-:Y:S01]  /*aaa0*/  LEA.HI.X.SX32 R73, R73, R7, 0x1, P5 ;  /* 0x0000000749497211 */ /* 0x000fe200028f0eff */
[----:B------:R-:W-:Y:S01]  /*aab0*/  STG.E.U8 desc[UR16][R46.64], R93 ;  /* 0x0000005d2e007986 */ /* 0x000fe2000c101110 */
[C---:B------:R-:W-:Y:S02]  /*aac0*/  PRMT R17, R9.reuse, 0x7773, RZ ;  /* 0x0000777309117816 */ /* 0x040fe400000000ff */
[----:B------:R-:W-:Y:S01]  /*aad0*/  PRMT R19, R9, 0x7772, RZ ;  /* 0x0000777209137816 */ /* 0x000fe200000000ff */
[----:B------:R-:W-:Y:S01]  /*aae0*/  STG.E.U8 desc[UR16][R48.64], R77 ;  /* 0x0000004d30007986 */ /* 0x000fe2000c101110 */
[----:B------:R-:W-:-:S02]  /*aaf0*/  PRMT R29, R10, 0x7770, RZ ;  /* 0x000077700a1d7816 */ /* 0x000fc400000000ff */
[----:B------:R-:W-:Y:S02]  /*ab00*/  PRMT R27, R10, 0x7771, RZ ;  /* 0x000077710a1b7816 */ /* 0x000fe400000000ff */
[C---:B------:R-:W-:Y:S01]  /*ab10*/  PRMT R7, R11.reuse, 0x7773, RZ ;  /* 0x000077730b077816 */ /* 0x040fe200000000ff */
[----:B------:R-:W-:Y:S01]  /*ab20*/  STG.E.U8 desc[UR16][R50.64], R29 ;  /* 0x0000001d32007986 */ /* 0x000fe2000c101110 */
[C---:B------:R-:W-:Y:S02]  /*ab30*/  PRMT R9, R11.reuse, 0x7772, RZ ;  /* 0x000077720b097816 */ /* 0x040fe400000000ff */
[C---:B------:R-:W-:Y:S01]  /*ab40*/  PRMT R25, R11.reuse, 0x7771, RZ ;  /* 0x000077710b197816 */ /* 0x040fe200000000ff */
[----:B------:R-:W-:Y:S01]  /*ab50*/  STG.E.U8 desc[UR16][R52.64], R27 ;  /* 0x0000001b34007986 */ /* 0x000fe2000c101110 */
[----:B------:R-:W-:Y:S02]  /*ab60*/  PRMT R11, R11, 0x7770, RZ ;  /* 0x000077700b0b7816 */ /* 0x000fe400000000ff */
[----:B------:R-:W-:-:S02]  /*ab70*/  PRMT R23, R8, 0x7772, RZ ;  /* 0x0000777208177816 */ /* 0x000fc400000000ff */
[----:B------:R-:W-:Y:S01]  /*ab80*/  PRMT R21, R8, 0x7773, RZ ;  /* 0x0000777308157816 */ /* 0x000fe200000000ff */
[----:B------:R0:W-:Y:S01]  /*ab90*/  STG.E.U8 desc[UR16][R54.64], R11 ;  /* 0x0000000b36007986 */ /* 0x0001e2000c101110 */
[C---:B------:R-:W-:Y:S02]  /*aba0*/  PRMT R15, R10.reuse, 0x7772, RZ ;  /* 0x000077720a0f7816 */ /* 0x040fe400000000ff */
[----:B------:R-:W-:Y:S01]  /*abb0*/  PRMT R13, R10, 0x7773, RZ ;  /* 0x000077730a0d7816 */ /* 0x000fe200000000ff */
[----:B------:R-:W-:Y:S01]  /*abc0*/  STG.E.U8 desc[UR16][R56.64], R25 ;  /* 0x0000001938007986 */ /* 0x000fe2000c101110 */
[----:B------:R-:W-:Y:S02]  /*abd0*/  FSEL R2, R5, -INF , P3 ;  /* 0xff80000005027808 */ /* 0x000fe40001800000 */
[----:B------:R-:W-:Y:S01]  /*abe0*/  FSEL R5, R74, -INF , P2 ;  /* 0xff8000004a057808 */ /* 0x000fe20001000000 */
[----:B------:R-:W-:Y:S01]  /*abf0*/  STG.E.U8 desc[UR16][R58.64], R23 ;  /* 0x000000173a007986 */ /* 0x000fe2000c101110 */
[----:B------:R-:W-:Y:S01]  /*ac00*/  FSEL R76, R76, -INF , P0 ;  /* 0xff8000004c4c7808 */ /* 0x000fe20000000000 */
[----:B------:R-:W-:Y:S01]  /*ac10*/  FFMA R2, R2, 0.69314718246459960938, R3 ;  /* 0x3f31721802027823 */ /* 0x000fe20000000003 */
[----:B------:R-:W-:Y:S01]  /*ac20*/  LOP3.LUT R6, R6, 0x1f8, RZ, 0xc0, !PT ;  /* 0x000001f806067812 */ /* 0x000fe200078ec0ff */
[----:B------:R-:W-:Y:S01]  /*ac30*/  STG.E.U8 desc[UR16][R60.64], R21 ;  /* 0x000000153c007986 */ /* 0x000fe2000c101110 */
[----:B------:R-:W-:Y:S01]  /*ac40*/  FFMA R3, R5, 0.69314718246459960938, R4 ;  /* 0x3f31721805037823 */ /* 0x000fe20000000004 */
[----:B------:R-:W-:Y:S01]  /*ac50*/  FFMA R97, R76, 0.69314718246459960938, R127 ;  /* 0x3f3172184c617823 */ /* 0x000fe2000000007f */
[----:B0-----:R-:W0:Y:S01]  /*ac60*/  LDC.64 R10, c[0x0][0x230] ;  /* 0x00008c00ff0a7b82 */ /* 0x001e220000000a00 */
[----:B------:R-:W-:Y:S01]  /*ac70*/  STG.E.U8 desc[UR16][R62.64], R19 ;  /* 0x000000133e007986 */ /* 0x000fe2000c101110 */
[----:B------:R-:W-:-:S02]  /*ac80*/  IMAD.SHL.U32 R5, R193, 0x4, RZ ;  /* 0x00000004c1057824 */ /* 0x000fc400078e00ff */
[----:B------:R-:W-:Y:S01]  /*ac90*/  IMAD.HI R4, R193, 0x4, RZ ;  /* 0x00000004c1047827 */ /* 0x000fe200078e02ff */
[----:B------:R-:W-:Y:S04]  /*aca0*/  STG.E.U8 desc[UR16][R64.64], R17 ;  /* 0x0000001140007986 */ /* 0x000fe8000c101110 */
[----:B------:R-:W-:Y:S04]  /*acb0*/  STG.E.U8 desc[UR16][R66.64], R15 ;  /* 0x0000000f42007986 */ /* 0x000fe8000c101110 */
[----:B------:R-:W-:Y:S04]  /*acc0*/  STG.E.U8 desc[UR16][R68.64], R13 ;  /* 0x0000000d44007986 */ /* 0x000fe8000c101110 */
[----:B------:R-:W-:Y:S04]  /*acd0*/  STG.E.U8 desc[UR16][R70.64], R9 ;  /* 0x0000000946007986 */ /* 0x000fe8000c101110 */
[----:B------:R-:W-:Y:S01]  /*ace0*/  STG.E.U8 desc[UR16][R72.64], R7 ;  /* 0x0000000748007986 */ /* 0x000fe2000c101110 */
[----:B------:R-:W-:Y:S06]  /*acf0*/  BAR.SYNC.DEFER_BLOCKING 0x0 ;  /* 0x0000000000007b1d */ /* 0x000fec0000010000 */
[----:B------:R0:W-:Y:S04]  /*ad00*/  STS.64 [R6+UR11], R2 ;  /* 0x0000000206007988 */ /* 0x0001e80008000a0b */
[----:B------:R-:W-:Y:S01]  /*ad10*/  STS.64 [R6+UR11+0x200], R96 ;  /* 0x0002006006007988 */ /* 0x000fe20008000a0b */
[----:B------:R-:W-:Y:S01]  /*ad20*/  BAR.SYNC.DEFER_BLOCKING 0x0 ;  /* 0x0000000000007b1d */ /* 0x000fe20000010000 */
[----:B0-----:R-:W-:-:S04]  /*ad30*/  IADD3 R2, P0, P1, R5, UR6, R10 ;  /* 0x0000000605027c10 */ /* 0x001fc8000f91e00a */
[----:B------:R-:W-:Y:S01]  /*ad40*/  IADD3.X R3, R4, UR5, R11, P0, P1 ;  /* 0x0000000504037c10 */ /* 0x000fe200087e240b */
[----:B------:R-:W0:Y:S04]  /*ad50*/  LDS R9, [R0] ;  /* 0x0000000000097984 */ /* 0x000e280000000800 */
[----:B0-----:R-:W-:Y:S01]  /*ad60*/  STG.E desc[UR16][R2.64], R9 ;  /* 0x0000000902007986 */ /* 0x001fe2000c101910 */
[----:B------:R-:W-:Y:S05]  /*ad70*/  EXIT ;  /* 0x000000000000794d */ /* 0x000fea0003800000 */
.L_x_2:
[----:B------:R-:W-:-:S00]  /*ad80*/  BRA `(.L_x_2) ;  /* 0xfffffffc00fc7947 */ /* 0x000fc0000383ffff */
[----:B------:R-:W-:-:S00]  /*ad90*/  NOP ;  /* 0x0000000000007918 */ /* 0x000fc00000000000 */
        /* <DEDUP_REMOVED lines=14> */
.L_x_3:


//--------------------- .nv.global.init           --------------------------
	.section	.nv.global.init,"aw",@progbits
.nv.global.init:
	.type		_$_str,@object
	.size		_$_str,(.L_0 - _$_str)
_$_str:
        /*0000*/ 	.byte	0x5f, 0x5f, 0x43, 0x55, 0x44, 0x41, 0x5f, 0x46, 0x54, 0x5a, 0x00
.L_0:


//--------------------- .nv.shared.attn_fwd       --------------------------
	.section	.nv.shared.attn_fwd,"aw",@nobits
	.sectionflags	@""
	.align	16
	.zero		1024


//--------------------- .nv.shared.reserved.0     --------------------------
	.section	.nv.shared.reserved.0,"aw",@nobits
	.weak		__nv_reservedSMEM_offset_0_alias
	.size		__nv_reservedSMEM_offset_0_alias, 0, 0
	.other		__nv_reservedSMEM_offset_0_alias,@"STO_CUDA_RESERVED_SHARED STV_DEFAULT"
__nv_reservedSMEM_offset_0_alias:
	.zero		0


//--------------------- .nv.constant0.attn_fwd    --------------------------
	.section	.nv.constant0.attn_fwd,"a",@progbits
	.sectionflags	@""
	.align	4
.nv.constant0.attn_fwd:
	.zero		664


//--------------------- SYMBOLS --------------------------

	.type		.nv.reservedSmem.offset0,@object
	.size		.nv.reservedSmem.offset0,0x4
